//
// Generated by NVIDIA NVVM Compiler
//
// Compiler Build ID: CL-36424714
// Cuda compilation tools, release 13.0, V13.0.88
// Based on NVVM 20.0.0
//

.version 9.0
.target sm_100
.address_size 64

	// .globl	scaleSwapTransposeImagenet
// _ZZ26scaleSwapTransposeImagenetE5tileR has been demoted
// _ZZ26scaleSwapTransposeImagenetE5tileG has been demoted
// _ZZ26scaleSwapTransposeImagenetE5tileB has been demoted
// _ZZ30scaleSwapTransposeImagenet_f16E5tileR has been demoted
// _ZZ30scaleSwapTransposeImagenet_f16E5tileG has been demoted
// _ZZ30scaleSwapTransposeImagenet_f16E5tileB has been demoted

.visible .entry scaleSwapTransposeImagenet(
	.param .u64 .ptr .align 1 scaleSwapTransposeImagenet_param_0,
	.param .u64 .ptr .align 1 scaleSwapTransposeImagenet_param_1,
	.param .u64 .ptr .align 1 scaleSwapTransposeImagenet_param_2,
	.param .u64 .ptr .align 1 scaleSwapTransposeImagenet_param_3,
	.param .u32 scaleSwapTransposeImagenet_param_4,
	.param .u32 scaleSwapTransposeImagenet_param_5,
	.param .u32 scaleSwapTransposeImagenet_param_6
)
{
	.reg .pred 	%p<6>;
	.reg .b16 	%rs<7>;
	.reg .b32 	%r<29>;
	.reg .b32 	%f<22>;
	.reg .b64 	%rd<20>;
	// demoted variable
	.shared .align 4 .b8 _ZZ26scaleSwapTransposeImagenetE5tileR[4224];
	// demoted variable
	.shared .align 4 .b8 _ZZ26scaleSwapTransposeImagenetE5tileG[4224];
	// demoted variable
	.shared .align 4 .b8 _ZZ26scaleSwapTransposeImagenetE5tileB[4224];
	ld.param.u64 	%rd2, [scaleSwapTransposeImagenet_param_0];
	ld.param.u64 	%rd3, [scaleSwapTransposeImagenet_param_1];
	ld.param.u64 	%rd4, [scaleSwapTransposeImagenet_param_2];
	ld.param.u64 	%rd5, [scaleSwapTransposeImagenet_param_3];
	ld.param.u32 	%r8, [scaleSwapTransposeImagenet_param_4];
	ld.param.u32 	%r7, [scaleSwapTransposeImagenet_param_5];
	mov.u32 	%r9, %ctaid.z;
	mov.u32 	%r10, %ctaid.x;
	shl.b32 	%r11, %r10, 5;
	mov.u32 	%r12, %tid.x;
	add.s32 	%r1, %r11, %r12;
	mov.u32 	%r13, %ctaid.y;
	shl.b32 	%r14, %r13, 5;
	mov.u32 	%r15, %tid.y;
	add.s32 	%r2, %r14, %r15;
	mul.lo.s32 	%r3, %r7, %r8;
	mul.lo.s32 	%r16, %r9, %r3;
	mul.lo.s32 	%r17, %r16, 3;
	cvt.s64.s32 	%rd1, %r17;
	setp.lt.s32 	%p2, %r2, %r8;
	setp.lt.s32 	%p3, %r1, %r7;
	and.pred  	%p1, %p2, %p3;
	mul.lo.s32 	%r18, %r15, 132;
	mov.u32 	%r19, _ZZ26scaleSwapTransposeImagenetE5tileR;
	add.s32 	%r20, %r19, %r18;
	shl.b32 	%r21, %r12, 2;
	add.s32 	%r4, %r20, %r21;
	mov.u32 	%r22, _ZZ26scaleSwapTransposeImagenetE5tileG;
	add.s32 	%r23, %r22, %r18;
	add.s32 	%r5, %r23, %r21;
	mov.u32 	%r24, _ZZ26scaleSwapTransposeImagenetE5tileB;
	add.s32 	%r25, %r24, %r18;
	add.s32 	%r6, %r25, %r21;
	not.pred 	%p4, %p1;
	@%p4 bra 	$L__BB0_2;
	cvta.to.global.u64 	%rd6, %rd2;
	cvta.to.global.u64 	%rd7, %rd4;
	cvta.to.global.u64 	%rd8, %rd5;
	mad.lo.s32 	%r26, %r7, %r2, %r1;
	mul.lo.s32 	%r27, %r26, 3;
	cvt.s64.s32 	%rd9, %r27;
	add.s64 	%rd10, %rd1, %rd9;
	add.s64 	%rd11, %rd6, %rd10;
	ld.global.nc.u8 	%rs1, [%rd11];
	cvt.u16.u8 	%rs2, %rs1;
	cvt.rn.f32.u16 	%f1, %rs2;
	div.rn.f32 	%f2, %f1, 0f437F0000;
	ld.global.nc.u8 	%rs3, [%rd11+1];
	cvt.u16.u8 	%rs4, %rs3;
	cvt.rn.f32.u16 	%f3, %rs4;
	div.rn.f32 	%f4, %f3, 0f437F0000;
	ld.global.nc.u8 	%rs5, [%rd11+2];
	cvt.u16.u8 	%rs6, %rs5;
	cvt.rn.f32.u16 	%f5, %rs6;
	div.rn.f32 	%f6, %f5, 0f437F0000;
	ld.global.nc.f32 	%f7, [%rd7];
	sub.f32 	%f8, %f6, %f7;
	ld.global.nc.f32 	%f9, [%rd8];
	div.rn.f32 	%f10, %f8, %f9;
	st.shared.f32 	[%r4], %f10;
	ld.global.nc.f32 	%f11, [%rd7+4];
	sub.f32 	%f12, %f4, %f11;
	ld.global.nc.f32 	%f13, [%rd8+4];
	div.rn.f32 	%f14, %f12, %f13;
	st.shared.f32 	[%r5], %f14;
	ld.global.nc.f32 	%f15, [%rd7+8];
	sub.f32 	%f16, %f2, %f15;
	ld.global.nc.f32 	%f17, [%rd8+8];
	div.rn.f32 	%f18, %f16, %f17;
	st.shared.f32 	[%r6], %f18;
$L__BB0_2:
	bar.sync 	0;
	@%p4 bra 	$L__BB0_4;
	mad.lo.s32 	%r28, %r7, %r2, %r1;
	ld.shared.f32 	%f19, [%r4];
	cvt.s64.s32 	%rd12, %r28;
	add.s64 	%rd13, %rd1, %rd12;
	cvta.to.global.u64 	%rd14, %rd3;
	shl.b64 	%rd15, %rd13, 2;
	add.s64 	%rd16, %rd14, %rd15;
	st.global.f32 	[%rd16], %f19;
	ld.shared.f32 	%f20, [%r5];
	mul.wide.s32 	%rd17, %r3, 4;
	add.s64 	%rd18, %rd16, %rd17;
	st.global.f32 	[%rd18], %f20;
	ld.shared.f32 	%f21, [%r6];
	add.s64 	%rd19, %rd18, %rd17;
	st.global.f32 	[%rd19], %f21;
$L__BB0_4:
	ret;

}
	// .globl	scaleSwapTransposeImagenet_f16
.visible .entry scaleSwapTransposeImagenet_f16(
	.param .u64 .ptr .align 1 scaleSwapTransposeImagenet_f16_param_0,
	.param .u64 .ptr .align 1 scaleSwapTransposeImagenet_f16_param_1,
	.param .u64 .ptr .align 1 scaleSwapTransposeImagenet_f16_param_2,
	.param .u64 .ptr .align 1 scaleSwapTransposeImagenet_f16_param_3,
	.param .u32 scaleSwapTransposeImagenet_f16_param_4,
	.param .u32 scaleSwapTransposeImagenet_f16_param_5,
	.param .u32 scaleSwapTransposeImagenet_f16_param_6
)
{
	.reg .pred 	%p<6>;
	.reg .b16 	%rs<10>;
	.reg .b32 	%r<29>;
	.reg .b32 	%f<22>;
	.reg .b64 	%rd<20>;
	// demoted variable
	.shared .align 4 .b8 _ZZ30scaleSwapTransposeImagenet_f16E5tileR[4224];
	// demoted variable
	.shared .align 4 .b8 _ZZ30scaleSwapTransposeImagenet_f16E5tileG[4224];
	// demoted variable
	.shared .align 4 .b8 _ZZ30scaleSwapTransposeImagenet_f16E5tileB[4224];
	ld.param.u64 	%rd2, [scaleSwapTransposeImagenet_f16_param_0];
	ld.param.u64 	%rd3, [scaleSwapTransposeImagenet_f16_param_1];
	ld.param.u64 	%rd4, [scaleSwapTransposeImagenet_f16_param_2];
	ld.param.u64 	%rd5, [scaleSwapTransposeImagenet_f16_param_3];
	ld.param.u32 	%r8, [scaleSwapTransposeImagenet_f16_param_4];
	ld.param.u32 	%r7, [scaleSwapTransposeImagenet_f16_param_5];
	mov.u32 	%r9, %ctaid.z;
	mov.u32 	%r10, %ctaid.x;
	shl.b32 	%r11, %r10, 5;
	mov.u32 	%r12, %tid.x;
	add.s32 	%r1, %r11, %r12;
	mov.u32 	%r13, %ctaid.y;
	shl.b32 	%r14, %r13, 5;
	mov.u32 	%r15, %tid.y;
	add.s32 	%r2, %r14, %r15;
	mul.lo.s32 	%r3, %r7, %r8;
	mul.lo.s32 	%r16, %r9, %r3;
	mul.lo.s32 	%r17, %r16, 3;
	cvt.s64.s32 	%rd1, %r17;
	setp.lt.s32 	%p2, %r2, %r8;
	setp.lt.s32 	%p3, %r1, %r7;
	and.pred  	%p1, %p2, %p3;
	mul.lo.s32 	%r18, %r15, 132;
	mov.u32 	%r19, _ZZ30scaleSwapTransposeImagenet_f16E5tileR;
	add.s32 	%r20, %r19, %r18;
	shl.b32 	%r21, %r12, 2;
	add.s32 	%r4, %r20, %r21;
	mov.u32 	%r22, _ZZ30scaleSwapTransposeImagenet_f16E5tileG;
	add.s32 	%r23, %r22, %r18;
	add.s32 	%r5, %r23, %r21;
	mov.u32 	%r24, _ZZ30scaleSwapTransposeImagenet_f16E5tileB;
	add.s32 	%r25, %r24, %r18;
	add.s32 	%r6, %r25, %r21;
	not.pred 	%p4, %p1;
	@%p4 bra 	$L__BB1_2;
	cvta.to.global.u64 	%rd6, %rd2;
	cvta.to.global.u64 	%rd7, %rd4;
	cvta.to.global.u64 	%rd8, %rd5;
	mad.lo.s32 	%r26, %r7, %r2, %r1;
	mul.lo.s32 	%r27, %r26, 3;
	cvt.s64.s32 	%rd9, %r27;
	add.s64 	%rd10, %rd1, %rd9;
	add.s64 	%rd11, %rd6, %rd10;
	ld.global.nc.u8 	%rs1, [%rd11];
	cvt.u16.u8 	%rs2, %rs1;
	cvt.rn.f32.u16 	%f1, %rs2;
	div.rn.f32 	%f2, %f1, 0f437F0000;
	ld.global.nc.u8 	%rs3, [%rd11+1];
	cvt.u16.u8 	%rs4, %rs3;
	cvt.rn.f32.u16 	%f3, %rs4;
	div.rn.f32 	%f4, %f3, 0f437F0000;
	ld.global.nc.u8 	%rs5, [%rd11+2];
	cvt.u16.u8 	%rs6, %rs5;
	cvt.rn.f32.u16 	%f5, %rs6;
	div.rn.f32 	%f6, %f5, 0f437F0000;
	ld.global.nc.f32 	%f7, [%rd7];
	sub.f32 	%f8, %f6, %f7;
	ld.global.nc.f32 	%f9, [%rd8];
	div.rn.f32 	%f10, %f8, %f9;
	st.shared.f32 	[%r4], %f10;
	ld.global.nc.f32 	%f11, [%rd7+4];
	sub.f32 	%f12, %f4, %f11;
	ld.global.nc.f32 	%f13, [%rd8+4];
	div.rn.f32 	%f14, %f12, %f13;
	st.shared.f32 	[%r5], %f14;
	ld.global.nc.f32 	%f15, [%rd7+8];
	sub.f32 	%f16, %f2, %f15;
	ld.global.nc.f32 	%f17, [%rd8+8];
	div.rn.f32 	%f18, %f16, %f17;
	st.shared.f32 	[%r6], %f18;
$L__BB1_2:
	bar.sync 	0;
	@%p4 bra 	$L__BB1_4;
	mad.lo.s32 	%r28, %r7, %r2, %r1;
	ld.shared.f32 	%f19, [%r4];
	// begin inline asm
	{  cvt.rn.f16.f32 %rs7, %f19;}

	// end inline asm
	cvt.s64.s32 	%rd12, %r28;
	add.s64 	%rd13, %rd1, %rd12;
	cvta.to.global.u64 	%rd14, %rd3;
	shl.b64 	%rd15, %rd13, 1;
	add.s64 	%rd16, %rd14, %rd15;
	st.global.u16 	[%rd16], %rs7;
	ld.shared.f32 	%f20, [%r5];
	// begin inline asm
	{  cvt.rn.f16.f32 %rs8, %f20;}

	// end inline asm
	mul.wide.s32 	%rd17, %r3, 2;
	add.s64 	%rd18, %rd16, %rd17;
	st.global.u16 	[%rd18], %rs8;
	ld.shared.f32 	%f21, [%r6];
	// begin inline asm
	{  cvt.rn.f16.f32 %rs9, %f21;}

	// end inline asm
	add.s64 	%rd19, %rd18, %rd17;
	st.global.u16 	[%rd19], %rs9;
$L__BB1_4:
	ret;

}


// ===== COMPILED SASS (sm_100) =====

	.target	sm_100

	.elftype	@"ET_EXEC"


//--------------------- .note.nv.tkinfo           --------------------------
	.section	.note.nv.tkinfo,"",@"SHT_NOTE"
	.sectionflags	@"SHF_NOTE_NV_TKINFO"
	.tkinfo
        /*0018*/ 	.word	0x00000002
        /*0030*/ 	.string	""
        /*0030*/ 	.string	"ptxas"
        /*0030*/ 	.string	"Cuda compilation tools, release 13.0, V13.0.88"
        /*0030*/ 	.string	"Build cuda_13.0.r13.0/compiler.36424714_0"
        /*0030*/ 	.string	"-arch sm_100 -m 64 "



//--------------------- .note.nv.cuinfo           --------------------------
	.section	.note.nv.cuinfo,"",@"SHT_NOTE"
	.sectionflags	@"SHF_NOTE_NV_CUINFO"
        /*0018*/ 	.short	0x0002
        /*001a*/ 	.short	0x0064
        /*001c*/ 	.short	0x0082
	.zero		2


//--------------------- .nv.info                  --------------------------
	.section	.nv.info,"",@"SHT_CUDA_INFO"
	.align	4


	//----- nvinfo : EIATTR_REGCOUNT
	.align		4
        /*0000*/ 	.byte	0x04, 0x2f
        /*0002*/ 	.short	(.L_1 - .L_0)
	.align		4
.L_0:
        /*0004*/ 	.word	index@(scaleSwapTransposeImagenet)
        /*0008*/ 	.word	0x00000019


	//----- nvinfo : EIATTR_FRAME_SIZE
	.align		4
.L_1:
        /*000c*/ 	.byte	0x04, 0x11
        /*000e*/ 	.short	(.L_3 - .L_2)
	.align		4
.L_2:
        /*0010*/ 	.word	index@($__internal_1_$__cuda_sm3x_div_rn_noftz_f32_slowpath)
        /*0014*/ 	.word	0x00000000


	//----- nvinfo : EIATTR_FRAME_SIZE
	.align		4
.L_3:
        /*0018*/ 	.byte	0x04, 0x11
        /*001a*/ 	.short	(.L_5 - .L_4)
	.align		4
.L_4:
        /*001c*/ 	.word	index@(scaleSwapTransposeImagenet)
        /*0020*/ 	.word	0x00000000


	//----- nvinfo : EIATTR_REGCOUNT
	.align		4
.L_5:
        /*0024*/ 	.byte	0x04, 0x2f
        /*0026*/ 	.short	(.L_7 - .L_6)
	.align		4
.L_6:
        /*0028*/ 	.word	index@(scaleSwapTransposeImagenet_f16)
        /*002c*/ 	.word	0x00000019


	//----- nvinfo : EIATTR_FRAME_SIZE
	.align		4
.L_7:
        /*0030*/ 	.byte	0x04, 0x11
        /*0032*/ 	.short	(.L_9 - .L_8)
	.align		4
.L_8:
        /*0034*/ 	.word	index@($__internal_0_$__cuda_sm3x_div_rn_noftz_f32_slowpath)
        /*0038*/ 	.word	0x00000000


	//----- nvinfo : EIATTR_FRAME_SIZE
	.align		4
.L_9:
        /*003c*/ 	.byte	0x04, 0x11
        /*003e*/ 	.short	(.L_11 - .L_10)
	.align		4
.L_10:
        /*0040*/ 	.word	index@(scaleSwapTransposeImagenet_f16)
        /*0044*/ 	.word	0x00000000


	//----- nvinfo : EIATTR_MIN_STACK_SIZE
	.align		4
.L_11:
        /*0048*/ 	.byte	0x04, 0x12
        /*004a*/ 	.short	(.L_13 - .L_12)
	.align		4
.L_12:
        /*004c*/ 	.word	index@(scaleSwapTransposeImagenet_f16)
        /*0050*/ 	.word	0x00000000


	//----- nvinfo : EIATTR_MIN_STACK_SIZE
	.align		4
.L_13:
        /*0054*/ 	.byte	0x04, 0x12
        /*0056*/ 	.short	(.L_15 - .L_14)
	.align		4
.L_14:
        /*0058*/ 	.word	index@(scaleSwapTransposeImagenet)
        /*005c*/ 	.word	0x00000000
.L_15:


//--------------------- .nv.compat                --------------------------
	.section	.nv.compat,"",@"SHT_CUDA_COMPAT_INFO"
	.align	4
        /*0000*/ 	.byte	0x02, 0x09, 0x00, 0x00, 0x02, 0x02, 0x01, 0x00, 0x02, 0x05, 0x05, 0x00, 0x03, 0x07, 0x01, 0x01
        /*0010*/ 	.byte	0x02, 0x03, 0x00, 0x00, 0x02, 0x06, 0x01, 0x00, 0x04, 0x0b, 0x08, 0x00, 0x01, 0x00, 0x00, 0x00
        /*0020*/ 	.byte	0x00, 0x00, 0x00, 0x00


//--------------------- .nv.info.scaleSwapTransposeImagenet_f16 --------------------------
	.section	.nv.info.scaleSwapTransposeImagenet_f16,"",@"SHT_CUDA_INFO"
	.sectionflags	@""
	.align	4


	//----- nvinfo : EIATTR_CUDA_API_VERSION
	.align		4
        /*0000*/ 	.byte	0x04, 0x37
        /*0002*/ 	.short	(.L_17 - .L_16)
.L_16:
        /*0004*/ 	.word	0x00000082


	//----- nvinfo : EIATTR_KPARAM_INFO
	.align		4
.L_17:
        /*0008*/ 	.byte	0x04, 0x17
        /*000a*/ 	.short	(.L_19 - .L_18)
.L_18:
        /*000c*/ 	.word	0x00000000
        /*0010*/ 	.short	0x0006
        /*0012*/ 	.short	0x0028
        /*0014*/ 	.byte	0x00, 0xf0, 0x11, 0x00


	//----- nvinfo : EIATTR_KPARAM_INFO
	.align		4
.L_19:
        /*0018*/ 	.byte	0x04, 0x17
        /*001a*/ 	.short	(.L_21 - .L_20)
.L_20:
        /*001c*/ 	.word	0x00000000
        /*0020*/ 	.short	0x0005
        /*0022*/ 	.short	0x0024
        /*0024*/ 	.byte	0x00, 0xf0, 0x11, 0x00


	//----- nvinfo : EIATTR_KPARAM_INFO
	.align		4
.L_21:
        /*0028*/ 	.byte	0x04, 0x17
        /*002a*/ 	.short	(.L_23 - .L_22)
.L_22:
        /*002c*/ 	.word	0x00000000
        /*0030*/ 	.short	0x0004
        /*0032*/ 	.short	0x0020
        /*0034*/ 	.byte	0x00, 0xf0, 0x11, 0x00


	//----- nvinfo : EIATTR_KPARAM_INFO
	.align		4
.L_23:
        /*0038*/ 	.byte	0x04, 0x17
        /*003a*/ 	.short	(.L_25 - .L_24)
.L_24:
        /*003c*/ 	.word	0x00000000
        /*0040*/ 	.short	0x0003
        /*0042*/ 	.short	0x0018
        /*0044*/ 	.byte	0x00, 0xf5, 0x21, 0x00


	//----- nvinfo : EIATTR_KPARAM_INFO
	.align		4
.L_25:
        /*0048*/ 	.byte	0x04, 0x17
        /*004a*/ 	.short	(.L_27 - .L_26)
.L_26:
        /*004c*/ 	.word	0x00000000
        /*0050*/ 	.short	0x0002
        /*0052*/ 	.short	0x0010
        /*0054*/ 	.byte	0x00, 0xf5, 0x21, 0x00


	//----- nvinfo : EIATTR_KPARAM_INFO
	.align		4
.L_27:
        /*0058*/ 	.byte	0x04, 0x17
        /*005a*/ 	.short	(.L_29 - .L_28)
.L_28:
        /*005c*/ 	.word	0x00000000
        /*0060*/ 	.short	0x0001
        /*0062*/ 	.short	0x0008
        /*0064*/ 	.byte	0x00, 0xf5, 0x21, 0x00


	//----- nvinfo : EIATTR_KPARAM_INFO
	.align		4
.L_29:
        /*0068*/ 	.byte	0x04, 0x17
        /*006a*/ 	.short	(.L_31 - .L_30)
.L_30:
        /*006c*/ 	.word	0x00000000
        /*0070*/ 	.short	0x0000
        /*0072*/ 	.short	0x0000
        /*0074*/ 	.byte	0x00, 0xf5, 0x21, 0x00


	//----- nvinfo : EIATTR_SPARSE_MMA_MASK
	.align		4
.L_31:
        /*0078*/ 	.byte	0x03, 0x50
        /*007a*/ 	.short	0x0000


	//----- nvinfo : EIATTR_MAXREG_COUNT
	.align		4
        /*007c*/ 	.byte	0x03, 0x1b
        /*007e*/ 	.short	0x00ff


	//----- nvinfo : EIATTR_NUM_BARRIERS
	.align		4
        /*0080*/ 	.byte	0x02, 0x4c
        /*0082*/ 	.byte	0x01
	.zero		1


	//----- nvinfo : EIATTR_MERCURY_ISA_VERSION
	.align		4
        /*0084*/ 	.byte	0x03, 0x5f
        /*0086*/ 	.short	0x0101


	//----- nvinfo : EIATTR_VRC_CTA_INIT_COUNT
	.align		4
        /*0088*/ 	.byte	0x02, 0x4a
	.zero		1
	.zero		1


	//----- nvinfo : EIATTR_EXIT_INSTR_OFFSETS
	.align		4
        /*008c*/ 	.byte	0x04, 0x1c
        /*008e*/ 	.short	(.L_33 - .L_32)


	//   ....[0]....
.L_32:
        /*0090*/ 	.word	0x00000940


	//   ....[1]....
        /*0094*/ 	.word	0x00000a80


	//----- nvinfo : EIATTR_CRS_STACK_SIZE
	.align		4
.L_33:
        /*0098*/ 	.byte	0x04, 0x1e
        /*009a*/ 	.short	(.L_35 - .L_34)
.L_34:
        /*009c*/ 	.word	0x00000000


	//----- nvinfo : EIATTR_CBANK_PARAM_SIZE
	.align		4
.L_35:
        /*00a0*/ 	.byte	0x03, 0x19
        /*00a2*/ 	.short	0x002c


	//----- nvinfo : EIATTR_PARAM_CBANK
	.align		4
        /*00a4*/ 	.byte	0x04, 0x0a
        /*00a6*/ 	.short	(.L_37 - .L_36)
	.align		4
.L_36:
        /*00a8*/ 	.word	index@(.nv.constant0.scaleSwapTransposeImagenet_f16)
        /*00ac*/ 	.short	0x0380
        /*00ae*/ 	.short	0x002c


	//----- nvinfo : EIATTR_SW_WAR
	.align		4
.L_37:
        /*00b0*/ 	.byte	0x04, 0x36
        /*00b2*/ 	.short	(.L_39 - .L_38)
.L_38:
        /*00b4*/ 	.word	0x00000008
.L_39:


//--------------------- .nv.info.scaleSwapTransposeImagenet --------------------------
	.section	.nv.info.scaleSwapTransposeImagenet,"",@"SHT_CUDA_INFO"
	.sectionflags	@""
	.align	4


	//----- nvinfo : EIATTR_CUDA_API_VERSION
	.align		4
        /*0000*/ 	.byte	0x04, 0x37
        /*0002*/ 	.short	(.L_41 - .L_40)
.L_40:
        /*0004*/ 	.word	0x00000082


	//----- nvinfo : EIATTR_KPARAM_INFO
	.align		4
.L_41:
        /*0008*/ 	.byte	0x04, 0x17
        /*000a*/ 	.short	(.L_43 - .L_42)
.L_42:
        /*000c*/ 	.word	0x00000000
        /*0010*/ 	.short	0x0006
        /*0012*/ 	.short	0x0028
        /*0014*/ 	.byte	0x00, 0xf0, 0x11, 0x00


	//----- nvinfo : EIATTR_KPARAM_INFO
	.align		4
.L_43:
        /*0018*/ 	.byte	0x04, 0x17
        /*001a*/ 	.short	(.L_45 - .L_44)
.L_44:
        /*001c*/ 	.word	0x00000000
        /*0020*/ 	.short	0x0005
        /*0022*/ 	.short	0x0024
        /*0024*/ 	.byte	0x00, 0xf0, 0x11, 0x00


	//----- nvinfo : EIATTR_KPARAM_INFO
	.align		4
.L_45:
        /*0028*/ 	.byte	0x04, 0x17
        /*002a*/ 	.short	(.L_47 - .L_46)
.L_46:
        /*002c*/ 	.word	0x00000000
        /*0030*/ 	.short	0x0004
        /*0032*/ 	.short	0x0020
        /*0034*/ 	.byte	0x00, 0xf0, 0x11, 0x00


	//----- nvinfo : EIATTR_KPARAM_INFO
	.align		4
.L_47:
        /*0038*/ 	.byte	0x04, 0x17
        /*003a*/ 	.short	(.L_49 - .L_48)
.L_48:
        /*003c*/ 	.word	0x00000000
        /*0040*/ 	.short	0x0003
        /*0042*/ 	.short	0x0018
        /*0044*/ 	.byte	0x00, 0xf5, 0x21, 0x00


	//----- nvinfo : EIATTR_KPARAM_INFO
	.align		4
.L_49:
        /*0048*/ 	.byte	0x04, 0x17
        /*004a*/ 	.short	(.L_51 - .L_50)
.L_50:
        /*004c*/ 	.word	0x00000000
        /*0050*/ 	.short	0x0002
        /*0052*/ 	.short	0x0010
        /*0054*/ 	.byte	0x00, 0xf5, 0x21, 0x00


	//----- nvinfo : EIATTR_KPARAM_INFO
	.align		4
.L_51:
        /*0058*/ 	.byte	0x04, 0x17
        /*005a*/ 	.short	(.L_53 - .L_52)
.L_52:
        /*005c*/ 	.word	0x00000000
        /*0060*/ 	.short	0x0001
        /*0062*/ 	.short	0x0008
        /*0064*/ 	.byte	0x00, 0xf5, 0x21, 0x00


	//----- nvinfo : EIATTR_KPARAM_INFO
	.align		4
.L_53:
        /*0068*/ 	.byte	0x04, 0x17
        /*006a*/ 	.short	(.L_55 - .L_54)
.L_54:
        /*006c*/ 	.word	0x00000000
        /*0070*/ 	.short	0x0000
        /*0072*/ 	.short	0x0000
        /*0074*/ 	.byte	0x00, 0xf5, 0x21, 0x00


	//----- nvinfo : EIATTR_SPARSE_MMA_MASK
	.align		4
.L_55:
        /*0078*/ 	.byte	0x03, 0x50
        /*007a*/ 	.short	0x0000


	//----- nvinfo : EIATTR_MAXREG_COUNT
	.align		4
        /*007c*/ 	.byte	0x03, 0x1b
        /*007e*/ 	.short	0x00ff


	//----- nvinfo : EIATTR_NUM_BARRIERS
	.align		4
        /*0080*/ 	.byte	0x02, 0x4c
        /*0082*/ 	.byte	0x01
	.zero		1


	//----- nvinfo : EIATTR_MERCURY_ISA_VERSION
	.align		4
        /*0084*/ 	.byte	0x03, 0x5f
        /*0086*/ 	.short	0x0101


	//----- nvinfo : EIATTR_VRC_CTA_INIT_COUNT
	.align		4
        /*0088*/ 	.byte	0x02, 0x4a
	.zero		1
	.zero		1


	//----- nvinfo : EIATTR_EXIT_INSTR_OFFSETS
	.align		4
        /*008c*/ 	.byte	0x04, 0x1c
        /*008e*/ 	.short	(.L_57 - .L_56)


	//   ....[0]....
.L_56:
        /*0090*/ 	.word	0x00000940


	//   ....[1]....
        /*0094*/ 	.word	0x00000a40


	//----- nvinfo : EIATTR_CRS_STACK_SIZE
	.align		4
.L_57:
        /*0098*/ 	.byte	0x04, 0x1e
        /*009a*/ 	.short	(.L_59 - .L_58)
.L_58:
        /*009c*/ 	.word	0x00000000


	//----- nvinfo : EIATTR_CBANK_PARAM_SIZE
	.align		4
.L_59:
        /*00a0*/ 	.byte	0x03, 0x19
        /*00a2*/ 	.short	0x002c


	//----- nvinfo : EIATTR_PARAM_CBANK
	.align		4
        /*00a4*/ 	.byte	0x04, 0x0a
        /*00a6*/ 	.short	(.L_61 - .L_60)
	.align		4
.L_60:
        /*00a8*/ 	.word	index@(.nv.constant0.scaleSwapTransposeImagenet)
        /*00ac*/ 	.short	0x0380
        /*00ae*/ 	.short	0x002c


	//----- nvinfo : EIATTR_SW_WAR
	.align		4
.L_61:
        /*00b0*/ 	.byte	0x04, 0x36
        /*00b2*/ 	.short	(.L_63 - .L_62)
.L_62:
        /*00b4*/ 	.word	0x00000008
.L_63:


//--------------------- .nv.callgraph             --------------------------
	.section	.nv.callgraph,"",@"SHT_CUDA_CALLGRAPH"
	.align	4
	.sectionentsize	8
	.align		4
        /*0000*/ 	.word	0x00000000
	.align		4
        /*0004*/ 	.word	0xffffffff
	.align		4
        /*0008*/ 	.word	0x00000000
	.align		4
        /*000c*/ 	.word	0xfffffffe
	.align		4
        /*0010*/ 	.word	0x00000000
	.align		4
        /*0014*/ 	.word	0xfffffffd
	.align		4
        /*0018*/ 	.word	0x00000000
	.align		4
        /*001c*/ 	.word	0xfffffffc


//--------------------- .text.scaleSwapTransposeImagenet_f16 --------------------------
	.section	.text.scaleSwapTransposeImagenet_f16,"ax",@progbits
	.align	128
        .global         scaleSwapTransposeImagenet_f16
        .type           scaleSwapTransposeImagenet_f16,@function
        .size           scaleSwapTransposeImagenet_f16,(.L_x_52 - scaleSwapTransposeImagenet_f16)
        .other          scaleSwapTransposeImagenet_f16,@"STO_CUDA_ENTRY STV_DEFAULT"
scaleSwapTransposeImagenet_f16:
.text.scaleSwapTransposeImagenet_f16:
[----:B------:R-:W-:Y:S01]  /*0000*/  LDC R1, c[0x0][0x37c] ;  /* 0x0000df00ff017b82 */ /* 0x000fe20000000800 */
[----:B------:R-:W0:Y:S07]  /*0010*/  S2R R9, SR_CgaCtaId ;  /* 0x0000000000097919 */ /* 0x000e2e0000008800 */
[----:B------:R-:W1:Y:S01]  /*0020*/  LDC.64 R4, c[0x0][0x3a0] ;  /* 0x0000e800ff047b82 */ /* 0x000e620000000a00 */
[----:B------:R-:W-:Y:S01]  /*0030*/  MOV R0, 0x400 ;  /* 0x0000040000007802 */ /* 0x000fe20000000f00 */
[----:B------:R-:W2:Y:S01]  /*0040*/  LDCU.64 UR4, c[0x0][0x358] ;  /* 0x00006b00ff0477ac */ /* 0x000ea20008000a00 */
[----:B------:R-:W3:Y:S01]  /*0050*/  S2R R12, SR_TID.X ;  /* 0x00000000000c7919 */ /* 0x000ee20000002100 */
[----:B------:R-:W-:Y:S02]  /*0060*/  BSSY.RECONVERGENT B0, `(.L_x_0) ;  /* 0x000008c000007945 */ /* 0x000fe40003800200 */
[C---:B------:R-:W-:Y:S01]  /*0070*/  VIADD R2, R0.reuse, 0x1080 ;  /* 0x0000108000027836 */ /* 0x040fe20000000000 */
[----:B------:R-:W3:Y:S01]  /*0080*/  S2R R7, SR_CTAID.X ;  /* 0x0000000000077919 */ /* 0x000ee20000002500 */
[----:B------:R-:W4:Y:S01]  /*0090*/  S2UR UR6, SR_CTAID.Z ;  /* 0x00000000000679c3 */ /* 0x000f220000002700 */
[----:B------:R-:W-:Y:S01]  /*00a0*/  VIADD R6, R0, 0x2100 ;  /* 0x0000210000067836 */ /* 0x000fe20000000000 */
[----:B------:R-:W5:Y:S01]  /*00b0*/  S2R R11, SR_TID.Y ;  /* 0x00000000000b7919 */ /* 0x000f620000002200 */
[----:B------:R-:W2:Y:S01]  /*00c0*/  S2R R8, SR_CTAID.Y ;  /* 0x0000000000087919 */ /* 0x000ea20000002600 */
[----:B0-----:R-:W-:-:S02]  /*00d0*/  LEA R0, R9, R0, 0x18 ;  /* 0x0000000009007211 */ /* 0x001fc400078ec0ff */
[----:B------:R-:W-:Y:S01]  /*00e0*/  LEA R3, R9, R2, 0x18 ;  /* 0x0000000209037211 */ /* 0x000fe200078ec0ff */
[----:B-1----:R-:W-:Y:S01]  /*00f0*/  IMAD R2, R5, R4, RZ ;  /* 0x0000000405027224 */ /* 0x002fe200078e02ff */
[----:B------:R-:W-:Y:S01]  /*0100*/  LEA R9, R9, R6, 0x18 ;  /* 0x0000000609097211 */ /* 0x000fe200078ec0ff */
[----:B---3--:R-:W-:Y:S02]  /*0110*/  IMAD R6, R7, 0x20, R12 ;  /* 0x0000002007067824 */ /* 0x008fe400078e020c */
[----:B-----5:R-:W-:-:S03]  /*0120*/  IMAD R0, R11, 0x84, R0 ;  /* 0x000000840b007824 */ /* 0x020fc600078e0200 */
[----:B------:R-:W-:Y:S01]  /*0130*/  ISETP.GE.AND P0, PT, R6, R5, PT ;  /* 0x000000050600720c */ /* 0x000fe20003f06270 */
[C---:B------:R-:W-:Y:S01]  /*0140*/  IMAD R3, R11.reuse, 0x84, R3 ;  /* 0x000000840b037824 */ /* 0x040fe200078e0203 */
[----:B--2---:R-:W-:Y:S01]  /*0150*/  LEA R7, R8, R11, 0x5 ;  /* 0x0000000b08077211 */ /* 0x004fe200078e28ff */
[----:B----4-:R-:W-:Y:S02]  /*0160*/  IMAD R8, R2, UR6, RZ ;  /* 0x0000000602087c24 */ /* 0x010fe4000f8e02ff */
[----:B------:R-:W-:Y:S01]  /*0170*/  IMAD R11, R11, 0x84, R9 ;  /* 0x000000840b0b7824 */ /* 0x000fe200078e0209 */
[----:B------:R-:W-:Y:S01]  /*0180*/  ISETP.LT.AND P0, PT, R7, R4, !P0 ;  /* 0x000000040700720c */ /* 0x000fe20004701270 */
[----:B------:R-:W-:Y:S02]  /*0190*/  IMAD R8, R8, 0x3, RZ ;  /* 0x0000000308087824 */ /* 0x000fe400078e02ff */
[C---:B------:R-:W-:Y:S01]  /*01a0*/  IMAD R9, R12.reuse, 0x4, R0 ;  /* 0x000000040c097824 */ /* 0x040fe200078e0200 */
[C---:B------:R-:W-:Y:S01]  /*01b0*/  LEA R11, R12.reuse, R11, 0x2 ;  /* 0x0000000b0c0b7211 */ /* 0x040fe200078e10ff */
[----:B------:R-:W-:Y:S01]  /*01c0*/  IMAD R10, R12, 0x4, R3 ;  /* 0x000000040c0a7824 */ /* 0x000fe200078e0203 */
[----:B------:R-:W-:-:S07]  /*01d0*/  SHF.R.S32.HI R12, RZ, 0x1f, R8 ;  /* 0x0000001fff0c7819 */ /* 0x000fce0000011408 */
[----:B------:R-:W-:Y:S05]  /*01e0*/  @!P0 BRA `(.L_x_1) ;  /* 0x0000000400cc8947 */ /* 0x000fea0003800000 */
[----:B------:R-:W0:Y:S01]  /*01f0*/  LDCU.64 UR6, c[0x0][0x380] ;  /* 0x00007000ff0677ac */ /* 0x000e220008000a00 */
[----:B------:R-:W-:-:S04]  /*0200*/  IMAD R5, R7, R5, R6 ;  /* 0x0000000507057224 */ /* 0x000fc800078e0206 */
[----:B------:R-:W-:-:S05]  /*0210*/  IMAD R5, R5, 0x3, RZ ;  /* 0x0000000305057824 */ /* 0x000fca00078e02ff */
[--C-:B------:R-:W-:Y:S02]  /*0220*/  SHF.R.S32.HI R3, RZ, 0x1f, R5.reuse ;  /* 0x0000001fff037819 */ /* 0x100fe40000011405 */
[----:B0-----:R-:W-:-:S04]  /*0230*/  IADD3 R4, P1, P2, R8, UR6, R5 ;  /* 0x0000000608047c10 */ /* 0x001fc8000fa3e005 */
[----:B------:R-:W-:-:S05]  /*0240*/  IADD3.X R5, PT, PT, R12, UR7, R3, P1, P2 ;  /* 0x000000070c057c10 */ /* 0x000fca0008fe4403 */
[----:B------:R-:W2:Y:S01]  /*0250*/  LDG.E.U8.CONSTANT R0, desc[UR4][R4.64] ;  /* 0x0000000404007981 */ /* 0x000ea2000c1e9100 */
[----:B------:R-:W-:Y:S01]  /*0260*/  IMAD.MOV.U32 R14, RZ, RZ, 0x3b808081 ;  /* 0x3b808081ff0e7424 */ /* 0x000fe200078e00ff */
[----:B------:R-:W-:Y:S01]  /*0270*/  BSSY.RECONVERGENT B1, `(.L_x_2) ;  /* 0x000000e000017945 */ /* 0x000fe20003800200 */
[----:B------:R-:W-:-:S04]  /*0280*/  IMAD.MOV.U32 R3, RZ, RZ, 0x437f0000 ;  /* 0x437f0000ff037424 */ /* 0x000fc800078e00ff */
[----:B------:R-:W-:-:S04]  /*0290*/  FFMA R3, R14, -R3, 1 ;  /* 0x3f8000000e037423 */ /* 0x000fc80000000803 */
[----:B------:R-:W-:Y:S01]  /*02a0*/  FFMA R3, R3, R14, 0.0039215688593685626984 ;  /* 0x3b80808103037423 */ /* 0x000fe2000000000e */
[----:B--2---:R-:W-:-:S04]  /*02b0*/  I2FP.F32.U32 R0, R0 ;  /* 0x0000000000007245 */ /* 0x004fc80000201000 */
[----:B------:R-:W0:Y:S01]  /*02c0*/  FCHK P1, R0, 255 ;  /* 0x437f000000007902 */ /* 0x000e220000020000 */
[----:B------:R-:W-:-:S04]  /*02d0*/  FFMA R13, R0, R3, RZ ;  /* 0x00000003000d7223 */ /* 0x000fc800000000ff */
[----:B------:R-:W-:-:S04]  /*02e0*/  FFMA R14, R13, -255, R0 ;  /* 0xc37f00000d0e7823 */ /* 0x000fc80000000000 */
[----:B------:R-:W-:Y:S01]  /*02f0*/  FFMA R13, R3, R14, R13 ;  /* 0x0000000e030d7223 */ /* 0x000fe2000000000d */
[----:B0-----:R-:W-:Y:S06]  /*0300*/  @!P1 BRA `(.L_x_3) ;  /* 0x0000000000109947 */ /* 0x001fec0003800000 */
[----:B------:R-:W-:Y:S01]  /*0310*/  HFMA2 R3, -RZ, RZ, 3.748046875, 0 ;  /* 0x437f0000ff037431 */ /* 0x000fe200000001ff */
[----:B------:R-:W-:-:S07]  /*0320*/  MOV R16, 0x340 ;  /* 0x0000034000107802 */ /* 0x000fce0000000f00 */
[----:B------:R-:W-:Y:S05]  /*0330*/  CALL.REL.NOINC `($__internal_0_$__cuda_sm3x_div_rn_noftz_f32_slowpath) ;  /* 0x0000000400d47944 */ /* 0x000fea0003c00000 */
[----:B------:R-:W-:-:S07]  /*0340*/  IMAD.MOV.U32 R13, RZ, RZ, R0 ;  /* 0x000000ffff0d7224 */ /* 0x000fce00078e0000 */
.L_x_3:
[----:B------:R-:W-:Y:S05]  /*0350*/  BSYNC.RECONVERGENT B1 ;  /* 0x0000000000017941 */ /* 0x000fea0003800200 */
.L_x_2:
[----:B------:R-:W2:Y:S01]  /*0360*/  LDG.E.U8.CONSTANT R0, desc[UR4][R4.64+0x1] ;  /* 0x0000010404007981 */ /* 0x000ea2000c1e9100 */
[----:B------:R-:W-:Y:S01]  /*0370*/  MOV R3, 0x437f0000 ;  /* 0x437f000000037802 */ /* 0x000fe20000000f00 */
[----:B------:R-:W-:Y:S01]  /*0380*/  IMAD.MOV.U32 R14, RZ, RZ, 0x3b808081 ;  /* 0x3b808081ff0e7424 */ /* 0x000fe200078e00ff */
[----:B------:R-:W-:Y:S03]  /*0390*/  BSSY.RECONVERGENT B1, `(.L_x_4) ;  /* 0x000000e000017945 */ /* 0x000fe60003800200 */
[----:B------:R-:W-:Y:S01]  /*03a0*/  FFMA R15, R14, -R3, 1 ;  /* 0x3f8000000e0f7423 */ /* 0x000fe20000000803 */
[----:B--2---:R-:W-:-:S03]  /*03b0*/  I2FP.F32.U32 R3, R0 ;  /* 0x0000000000037245 */ /* 0x004fc60000201000 */
[----:B------:R-:W-:Y:S01]  /*03c0*/  FFMA R0, R15, R14, 0.0039215688593685626984 ;  /* 0x3b8080810f007423 */ /* 0x000fe2000000000e */
[----:B------:R-:W0:Y:S03]  /*03d0*/  FCHK P1, R3, 255 ;  /* 0x437f000003007902 */ /* 0x000e260000020000 */
[----:B------:R-:W-:-:S04]  /*03e0*/  FFMA R14, R0, R3, RZ ;  /* 0x00000003000e7223 */ /* 0x000fc800000000ff */
[----:B------:R-:W-:-:S04]  /*03f0*/  FFMA R15, R14, -255, R3 ;  /* 0xc37f00000e0f7823 */ /* 0x000fc80000000003 */
[----:B------:R-:W-:Y:S01]  /*0400*/  FFMA R14, R0, R15, R14 ;  /* 0x0000000f000e7223 */ /* 0x000fe2000000000e */
[----:B0-----:R-:W-:Y:S06]  /*0410*/  @!P1 BRA `(.L_x_5) ;  /* 0x0000000000149947 */ /* 0x001fec0003800000 */
[----:B------:R-:W-:Y:S01]  /*0420*/  IMAD.MOV.U32 R0, RZ, RZ, R3 ;  /* 0x000000ffff007224 */ /* 0x000fe200078e0003 */
[----:B------:R-:W-:Y:S01]  /*0430*/  MOV R16, 0x460 ;  /* 0x0000046000107802 */ /* 0x000fe20000000f00 */
[----:B------:R-:W-:-:S07]  /*0440*/  IMAD.MOV.U32 R3, RZ, RZ, 0x437f0000 ;  /* 0x437f0000ff037424 */ /* 0x000fce00078e00ff */
[----:B------:R-:W-:Y:S05]  /*0450*/  CALL.REL.NOINC `($__internal_0_$__cuda_sm3x_div_rn_noftz_f32_slowpath) ;  /* 0x00000004008c7944 */ /* 0x000fea0003c00000 */
[----:B------:R-:W-:-:S07]  /*0460*/  MOV R14, R0 ;  /* 0x00000000000e7202 */ /* 0x000fce0000000f00 */
.L_x_5:
[----:B------:R-:W-:Y:S05]  /*0470*/  BSYNC.RECONVERGENT B1 ;  /* 0x0000000000017941 */ /* 0x000fea0003800200 */
.L_x_4:
        /* <DEDUP_REMOVED lines=12> */
[----:B------:R-:W-:Y:S01]  /*0540*/  MOV R0, R3 ;  /* 0x0000000300007202 */ /* 0x000fe20000000f00 */
[----:B------:R-:W-:Y:S01]  /*0550*/  IMAD.MOV.U32 R3, RZ, RZ, 0x437f0000 ;  /* 0x437f0000ff037424 */ /* 0x000fe200078e00ff */
[----:B------:R-:W-:-:S07]  /*0560*/  MOV R16, 0x580 ;  /* 0x0000058000107802 */ /* 0x000fce0000000f00 */
[----:B------:R-:W-:Y:S05]  /*0570*/  CALL.REL.NOINC `($__internal_0_$__cuda_sm3x_div_rn_noftz_f32_slowpath) ;  /* 0x0000000400447944 */ /* 0x000fea0003c00000 */
.L_x_7:
[----:B------:R-:W-:Y:S05]  /*0580*/  BSYNC.RECONVERGENT B1 ;  /* 0x0000000000017941 */ /* 0x000fea0003800200 */
.L_x_6:
[----:B------:R-:W0:Y:S08]  /*0590*/  LDC.64 R16, c[0x0][0x398] ;  /* 0x0000e600ff107b82 */ /* 0x000e300000000a00 */
[----:B------:R-:W1:Y:S01]  /*05a0*/  LDC.64 R4, c[0x0][0x390] ;  /* 0x0000e400ff047b82 */ /* 0x000e620000000a00 */
[----:B0-----:R-:W2:Y:S04]  /*05b0*/  LDG.E.CONSTANT R3, desc[UR4][R16.64] ;  /* 0x0000000410037981 */ /* 0x001ea8000c1e9900 */
[----:B-1----:R-:W3:Y:S01]  /*05c0*/  LDG.E.CONSTANT R5, desc[UR4][R4.64] ;  /* 0x0000000404057981 */ /* 0x002ee2000c1e9900 */
[----:B------:R-:W-:Y:S01]  /*05d0*/  BSSY.RECONVERGENT B1, `(.L_x_8) ;  /* 0x000000d000017945 */ /* 0x000fe20003800200 */
[----:B--2---:R-:W0:Y:S01]  /*05e0*/  MUFU.RCP R18, R3 ;  /* 0x0000000300127308 */ /* 0x004e220000001000 */
[----:B---3--:R-:W-:-:S07]  /*05f0*/  FADD R0, -R5, R0 ;  /* 0x0000000005007221 */ /* 0x008fce0000000100 */
[----:B------:R-:W1:Y:S01]  /*0600*/  FCHK P1, R0, R3 ;  /* 0x0000000300007302 */ /* 0x000e620000020000 */
[----:B0-----:R-:W-:-:S04]  /*0610*/  FFMA R15, -R3, R18, 1 ;  /* 0x3f800000030f7423 */ /* 0x001fc80000000112 */
[----:B------:R-:W-:-:S04]  /*0620*/  FFMA R15, R18, R15, R18 ;  /* 0x0000000f120f7223 */ /* 0x000fc80000000012 */
[----:B------:R-:W-:-:S04]  /*0630*/  FFMA R18, R0, R15, RZ ;  /* 0x0000000f00127223 */ /* 0x000fc800000000ff */
[----:B------:R-:W-:-:S04]  /*0640*/  FFMA R19, -R3, R18, R0 ;  /* 0x0000001203137223 */ /* 0x000fc80000000100 */
[----:B------:R-:W-:Y:S01]  /*0650*/  FFMA R18, R15, R19, R18 ;  /* 0x000000130f127223 */ /* 0x000fe20000000012 */
[----:B-1----:R-:W-:Y:S06]  /*0660*/  @!P1 BRA `(.L_x_9) ;  /* 0x00000000000c9947 */ /* 0x002fec0003800000 */
[----:B------:R-:W-:-:S07]  /*0670*/  MOV R16, 0x690 ;  /* 0x0000069000107802 */ /* 0x000fce0000000f00 */
[----:B------:R-:W-:Y:S05]  /*0680*/  CALL.REL.NOINC `($__internal_0_$__cuda_sm3x_div_rn_noftz_f32_slowpath) ;  /* 0x0000000400007944 */ /* 0x000fea0003c00000 */
[----:B------:R-:W-:-:S07]  /*0690*/  IMAD.MOV.U32 R18, RZ, RZ, R0 ;  /* 0x000000ffff127224 */ /* 0x000fce00078e0000 */
.L_x_9:
[----:B------:R-:W-:Y:S05]  /*06a0*/  BSYNC.RECONVERGENT B1 ;  /* 0x0000000000017941 */ /* 0x000fea0003800200 */
.L_x_8:
[----:B------:R-:W0:Y:S08]  /*06b0*/  LDC.64 R16, c[0x0][0x398] ;  /* 0x0000e600ff107b82 */ /* 0x000e300000000a00 */
[----:B------:R-:W1:Y:S01]  /*06c0*/  LDC.64 R4, c[0x0][0x390] ;  /* 0x0000e400ff047b82 */ /* 0x000e620000000a00 */
[----:B0-----:R-:W2:Y:S04]  /*06d0*/  LDG.E.CONSTANT R3, desc[UR4][R16.64+0x4] ;  /* 0x0000040410037981 */ /* 0x001ea8000c1e9900 */
[----:B-1----:R-:W3:Y:S01]  /*06e0*/  LDG.E.CONSTANT R5, desc[UR4][R4.64+0x4] ;  /* 0x0000040404057981 */ /* 0x002ee2000c1e9900 */
[----:B------:R-:W-:Y:S03]  /*06f0*/  BSSY.RECONVERGENT B1, `(.L_x_10) ;  /* 0x000000e000017945 */ /* 0x000fe60003800200 */
[----:B------:R0:W-:Y:S01]  /*0700*/  STS [R9], R18 ;  /* 0x0000001209007388 */ /* 0x0001e20000000800 */
[----:B--2---:R-:W1:Y:S01]  /*0710*/  MUFU.RCP R20, R3 ;  /* 0x0000000300147308 */ /* 0x004e620000001000 */
[----:B---3--:R-:W-:-:S07]  /*0720*/  FADD R0, -R5, R14 ;  /* 0x0000000e05007221 */ /* 0x008fce0000000100 */
[----:B------:R-:W2:Y:S01]  /*0730*/  FCHK P1, R0, R3 ;  /* 0x0000000300007302 */ /* 0x000ea20000020000 */
[----:B-1----:R-:W-:-:S04]  /*0740*/  FFMA R15, -R3, R20, 1 ;  /* 0x3f800000030f7423 */ /* 0x002fc80000000114 */
[----:B------:R-:W-:-:S04]  /*0750*/  FFMA R15, R20, R15, R20 ;  /* 0x0000000f140f7223 */ /* 0x000fc80000000014 */
[----:B------:R-:W-:-:S04]  /*0760*/  FFMA R14, R0, R15, RZ ;  /* 0x0000000f000e7223 */ /* 0x000fc800000000ff */
[----:B------:R-:W-:-:S04]  /*0770*/  FFMA R19, -R3, R14, R0 ;  /* 0x0000000e03137223 */ /* 0x000fc80000000100 */
[----:B------:R-:W-:Y:S01]  /*0780*/  FFMA R19, R15, R19, R14 ;  /* 0x000000130f137223 */ /* 0x000fe2000000000e */
[----:B0-2---:R-:W-:Y:S06]  /*0790*/  @!P1 BRA `(.L_x_11) ;  /* 0x00000000000c9947 */ /* 0x005fec0003800000 */
[----:B------:R-:W-:-:S07]  /*07a0*/  MOV R16, 0x7c0 ;  /* 0x000007c000107802 */ /* 0x000fce0000000f00 */
[----:B------:R-:W-:Y:S05]  /*07b0*/  CALL.REL.NOINC `($__internal_0_$__cuda_sm3x_div_rn_noftz_f32_slowpath) ;  /* 0x0000000000b47944 */ /* 0x000fea0003c00000 */
[----:B------:R-:W-:-:S07]  /*07c0*/  MOV R19, R0 ;  /* 0x0000000000137202 */ /* 0x000fce0000000f00 */
.L_x_11:
[----:B------:R-:W-:Y:S05]  /*07d0*/  BSYNC.RECONVERGENT B1 ;  /* 0x0000000000017941 */ /* 0x000fea0003800200 */
.L_x_10:
        /* <DEDUP_REMOVED lines=17> */
[----:B------:R-:W-:-:S07]  /*08f0*/  IMAD.MOV.U32 R16, RZ, RZ, R0 ;  /* 0x000000ffff107224 */ /* 0x000fce00078e0000 */
.L_x_13:
[----:B------:R-:W-:Y:S05]  /*0900*/  BSYNC.RECONVERGENT B1 ;  /* 0x0000000000017941 */ /* 0x000fea0003800200 */
.L_x_12:
[----:B------:R0:W-:Y:S02]  /*0910*/  STS [R11], R16 ;  /* 0x000000100b007388 */ /* 0x0001e40000000800 */
.L_x_1:
[----:B------:R-:W-:Y:S05]  /*0920*/  BSYNC.RECONVERGENT B0 ;  /* 0x0000000000007941 */ /* 0x000fea0003800200 */
.L_x_0:
[----:B------:R-:W-:Y:S06]  /*0930*/  BAR.SYNC.DEFER_BLOCKING 0x0 ;  /* 0x0000000000007b1d */ /* 0x000fec0000010000 */
[----:B------:R-:W-:Y:S05]  /*0940*/  @!P0 EXIT ;  /* 0x000000000000894d */ /* 0x000fea0003800000 */
[----:B------:R-:W1:Y:S01]  /*0950*/  LDS R10, [R10] ;  /* 0x000000000a0a7984 */ /* 0x000e620000000800 */
[----:B------:R-:W2:Y:S03]  /*0960*/  LDCU UR8, c[0x0][0x3a4] ;  /* 0x00007480ff0877ac */ /* 0x000ea60008000800 */
[----:B------:R-:W3:Y:S01]  /*0970*/  LDS R9, [R9] ;  /* 0x0000000009097984 */ /* 0x000ee20000000800 */
[----:B------:R-:W4:Y:S03]  /*0980*/  LDCU.64 UR6, c[0x0][0x388] ;  /* 0x00007100ff0677ac */ /* 0x000f260008000a00 */
[----:B0-----:R-:W0:Y:S01]  /*0990*/  LDS R11, [R11] ;  /* 0x000000000b0b7984 */ /* 0x001e220000000800 */
[----:B--2---:R-:W-:-:S05]  /*09a0*/  IMAD R3, R7, UR8, R6 ;  /* 0x0000000807037c24 */ /* 0x004fca000f8e0206 */
[----:B------:R-:W-:-:S04]  /*09b0*/  IADD3 R8, P0, PT, R8, R3, RZ ;  /* 0x0000000308087210 */ /* 0x000fc80007f1e0ff */
[----:B------:R-:W-:Y:S02]  /*09c0*/  LEA.HI.X.SX32 R3, R3, R12, 0x1, P0 ;  /* 0x0000000c03037211 */ /* 0x000fe400000f0eff */
[----:B----4-:R-:W-:-:S04]  /*09d0*/  LEA R4, P0, R8, UR6, 0x1 ;  /* 0x0000000608047c11 */ /* 0x010fc8000f8008ff */
[----:B------:R-:W-:-:S03]  /*09e0*/  LEA.HI.X R5, R8, UR7, R3, 0x1, P0 ;  /* 0x0000000708057c11 */ /* 0x000fc600080f0c03 */
[C---:B------:R-:W-:Y:S01]  /*09f0*/  IMAD.WIDE R6, R2.reuse, 0x2, R4 ;  /* 0x0000000202067825 */ /* 0x040fe200078e0204 */
[----:B-1----:R-:W-:Y:S02]  /*0a00*/  F2FP.F16.F32.PACK_AB R3, RZ, R10 ;  /* 0x0000000aff03723e */ /* 0x002fe400000000ff */
[----:B---3--:R-:W-:Y:S02]  /*0a10*/  F2FP.F16.F32.PACK_AB R0, RZ, R9 ;  /* 0x00000009ff00723e */ /* 0x008fe400000000ff */
[----:B------:R-:W-:Y:S01]  /*0a20*/  PRMT R8, R3, 0x7610, R8 ;  /* 0x0000761003087816 */ /* 0x000fe20000000008 */
[----:B------:R-:W-:Y:S01]  /*0a30*/  IMAD.WIDE R2, R2, 0x2, R6 ;  /* 0x0000000202027825 */ /* 0x000fe200078e0206 */
[----:B0-----:R-:W-:Y:S01]  /*0a40*/  F2FP.F16.F32.PACK_AB R11, RZ, R11 ;  /* 0x0000000bff0b723e */ /* 0x001fe200000000ff */
[----:B------:R-:W-:Y:S04]  /*0a50*/  STG.E.U16 desc[UR4][R4.64], R0 ;  /* 0x0000000004007986 */ /* 0x000fe8000c101504 */
[----:B------:R-:W-:Y:S04]  /*0a60*/  STG.E.U16 desc[UR4][R6.64], R8 ;  /* 0x0000000806007986 */ /* 0x000fe8000c101504 */
[----:B------:R-:W-:Y:S01]  /*0a70*/  STG.E.U16 desc[UR4][R2.64], R11 ;  /* 0x0000000b02007986 */ /* 0x000fe2000c101504 */
[----:B------:R-:W-:Y:S05]  /*0a80*/  EXIT ;  /* 0x000000000000794d */ /* 0x000fea0003800000 */
        .weak           $__internal_0_$__cuda_sm3x_div_rn_noftz_f32_slowpath
        .type           $__internal_0_$__cuda_sm3x_div_rn_noftz_f32_slowpath,@function
        .size           $__internal_0_$__cuda_sm3x_div_rn_noftz_f32_slowpath,(.L_x_52 - $__internal_0_$__cuda_sm3x_div_rn_noftz_f32_slowpath)
$__internal_0_$__cuda_sm3x_div_rn_noftz_f32_slowpath:
[----:B------:R-:W-:Y:S01]  /*0a90*/  SHF.R.U32.HI R15, RZ, 0x17, R3 ;  /* 0x00000017ff0f7819 */ /* 0x000fe20000011603 */
[----:B------:R-:W-:Y:S01]  /*0aa0*/  BSSY.RECONVERGENT B2, `(.L_x_14) ;  /* 0x0000062000027945 */ /* 0x000fe20003800200 */
[----:B------:R-:W-:Y:S02]  /*0ab0*/  SHF.R.U32.HI R17, RZ, 0x17, R0 ;  /* 0x00000017ff117819 */ /* 0x000fe40000011600 */
[----:B------:R-:W-:Y:S02]  /*0ac0*/  LOP3.LUT R15, R15, 0xff, RZ, 0xc0, !PT ;  /* 0x000000ff0f0f7812 */ /* 0x000fe400078ec0ff */
[----:B------:R-:W-:-:S03]  /*0ad0*/  LOP3.LUT R19, R17, 0xff, RZ, 0xc0, !PT ;  /* 0x000000ff11137812 */ /* 0x000fc600078ec0ff */
[----:B------:R-:W-:Y:S01]  /*0ae0*/  VIADD R20, R15, 0xffffffff ;  /* 0xffffffff0f147836 */ /* 0x000fe20000000000 */
[----:B------:R-:W-:-:S04]  /*0af0*/  IADD3 R18, PT, PT, R19, -0x1, RZ ;  /* 0xffffffff13127810 */ /* 0x000fc80007ffe0ff */
[----:B------:R-:W-:-:S04]  /*0b00*/  ISETP.GT.U32.AND P1, PT, R20, 0xfd, PT ;  /* 0x000000fd1400780c */ /* 0x000fc80003f24070 */
[----:B------:R-:W-:-:S13]  /*0b10*/  ISETP.GT.U32.OR P1, PT, R18, 0xfd, P1 ;  /* 0x000000fd1200780c */ /* 0x000fda0000f24470 */
[----:B------:R-:W-:Y:S01]  /*0b20*/  @!P1 IMAD.MOV.U32 R17, RZ, RZ, RZ ;  /* 0x000000ffff119224 */ /* 0x000fe200078e00ff */
[----:B------:R-:W-:Y:S06]  /*0b30*/  @!P1 BRA `(.L_x_15) ;  /* 0x00000000005c9947 */ /* 0x000fec0003800000 */
[----:B------:R-:W-:Y:S02]  /*0b40*/  FSETP.GTU.FTZ.AND P1, PT, |R0|, +INF , PT ;  /* 0x7f8000000000780b */ /* 0x000fe40003f3c200 */
[----:B------:R-:W-:-:S04]  /*0b50*/  FSETP.GTU.FTZ.AND P2, PT, |R3|, +INF , PT ;  /* 0x7f8000000300780b */ /* 0x000fc80003f5c200 */
[----:B------:R-:W-:-:S13]  /*0b60*/  PLOP3.LUT P1, PT, P1, P2, PT, 0xf8, 0x8f ;  /* 0x00000000008f781c */ /* 0x000fda0000f25f70 */
[----:B------:R-:W-:Y:S05]  /*0b70*/  @P1 BRA `(.L_x_16) ;  /* 0x00000004004c1947 */ /* 0x000fea0003800000 */
[----:B------:R-:W-:-:S13]  /*0b80*/  LOP3.LUT P1, RZ, R3, 0x7fffffff, R0, 0xc8, !PT ;  /* 0x7fffffff03ff7812 */ /* 0x000fda000782c800 */
[----:B------:R-:W-:Y:S05]  /*0b90*/  @!P1 BRA `(.L_x_17) ;  /* 0x00000004003c9947 */ /* 0x000fea0003800000 */
[C---:B------:R-:W-:Y:S02]  /*0ba0*/  FSETP.NEU.FTZ.AND P3, PT, |R0|.reuse, +INF , PT ;  /* 0x7f8000000000780b */ /* 0x040fe40003f7d200 */
[----:B------:R-:W-:Y:S02]  /*0bb0*/  FSETP.NEU.FTZ.AND P2, PT, |R3|, +INF , PT ;  /* 0x7f8000000300780b */ /* 0x000fe40003f5d200 */
[----:B------:R-:W-:-:S11]  /*0bc0*/  FSETP.NEU.FTZ.AND P1, PT, |R0|, +INF , PT ;  /* 0x7f8000000000780b */ /* 0x000fd60003f3d200 */
[----:B------:R-:W-:Y:S05]  /*0bd0*/  @!P2 BRA !P3, `(.L_x_17) ;  /* 0x00000004002ca947 */ /* 0x000fea0005800000 */
[----:B------:R-:W-:-:S04]  /*0be0*/  LOP3.LUT P3, RZ, R0, 0x7fffffff, RZ, 0xc0, !PT ;  /* 0x7fffffff00ff7812 */ /* 0x000fc8000786c0ff */
[----:B------:R-:W-:-:S13]  /*0bf0*/  PLOP3.LUT P2, PT, P2, P3, PT, 0x2f, 0xf2 ;  /* 0x0000000000f2781c */ /* 0x000fda0001746577 */
[----:B------:R-:W-:Y:S05]  /*0c00*/  @P2 BRA `(.L_x_18) ;  /* 0x0000000400182947 */ /* 0x000fea0003800000 */
[----:B------:R-:W-:-:S04]  /*0c10*/  LOP3.LUT P2, RZ, R3, 0x7fffffff, RZ, 0xc0, !PT ;  /* 0x7fffffff03ff7812 */ /* 0x000fc8000784c0ff */
[----:B------:R-:W-:-:S13]  /*0c20*/  PLOP3.LUT P1, PT, P1, P2, PT, 0x2f, 0xf2 ;  /* 0x0000000000f2781c */ /* 0x000fda0000f24577 */
[----:B------:R-:W-:Y:S05]  /*0c30*/  @P1 BRA `(.L_x_19) ;  /* 0x0000000400001947 */ /* 0x000fea0003800000 */
[----:B------:R-:W-:Y:S02]  /*0c40*/  ISETP.GE.AND P1, PT, R18, RZ, PT ;  /* 0x000000ff1200720c */ /* 0x000fe40003f26270 */
[----:B------:R-:W-:-:S11]  /*0c50*/  ISETP.GE.AND P2, PT, R20, RZ, PT ;  /* 0x000000ff1400720c */ /* 0x000fd60003f46270 */
[----:B------:R-:W-:Y:S01]  /*0c60*/  @P1 IMAD.MOV.U32 R17, RZ, RZ, RZ ;  /* 0x000000ffff111224 */ /* 0x000fe200078e00ff */
[----:B------:R-:W-:Y:S01]  /*0c70*/  @!P1 MOV R17, 0xffffffc0 ;  /* 0xffffffc000119802 */ /* 0x000fe20000000f00 */
[----:B------:R-:W-:Y:S01]  /*0c80*/  @!P1 FFMA R0, R0, 1.84467440737095516160e+19, RZ ;  /* 0x5f80000000009823 */ /* 0x000fe200000000ff */
[----:B------:R-:W-:-:S03]  /*0c90*/  @!P2 FFMA R3, R3, 1.84467440737095516160e+19, RZ ;  /* 0x5f8000000303a823 */ /* 0x000fc600000000ff */
[----:B------:R-:W-:-:S07]  /*0ca0*/  @!P2 VIADD R17, R17, 0x40 ;  /* 0x000000401111a836 */ /* 0x000fce0000000000 */
.L_x_15:
[----:B------:R-:W-:Y:S01]  /*0cb0*/  LEA R18, R15, 0xc0800000, 0x17 ;  /* 0xc08000000f127811 */ /* 0x000fe200078eb8ff */
[----:B------:R-:W-:Y:S01]  /*0cc0*/  BSSY.RECONVERGENT B3, `(.L_x_20) ;  /* 0x0000036000037945 */ /* 0x000fe20003800200 */
[----:B------:R-:W-:-:S03]  /*0cd0*/  IADD3 R19, PT, PT, R19, -0x7f, RZ ;  /* 0xffffff8113137810 */ /* 0x000fc60007ffe0ff */
[----:B------:R-:W-:Y:S02]  /*0ce0*/  IMAD.IADD R20, R3, 0x1, -R18 ;  /* 0x0000000103147824 */ /* 0x000fe400078e0a12 */
[C---:B------:R-:W-:Y:S02]  /*0cf0*/  IMAD R0, R19.reuse, -0x800000, R0 ;  /* 0xff80000013007824 */ /* 0x040fe400078e0200 */
[----:B------:R0:W1:Y:S01]  /*0d00*/  MUFU.RCP R3, R20 ;  /* 0x0000001400037308 */ /* 0x0000620000001000 */
[----:B------:R-:W-:Y:S01]  /*0d10*/  FADD.FTZ R21, -R20, -RZ ;  /* 0x800000ff14157221 */ /* 0x000fe20000010100 */
[----:B0-----:R-:W-:-:S05]  /*0d20*/  IADD3 R20, PT, PT, R19, 0x7f, -R15 ;  /* 0x0000007f13147810 */ /* 0x001fca0007ffe80f */
[----:B------:R-:W-:Y:S02]  /*0d30*/  IMAD.IADD R20, R20, 0x1, R17 ;  /* 0x0000000114147824 */ /* 0x000fe400078e0211 */
[----:B-1----:R-:W-:-:S04]  /*0d40*/  FFMA R18, R3, R21, 1 ;  /* 0x3f80000003127423 */ /* 0x002fc80000000015 */
[----:B------:R-:W-:-:S04]  /*0d50*/  FFMA R3, R3, R18, R3 ;  /* 0x0000001203037223 */ /* 0x000fc80000000003 */
[----:B------:R-:W-:-:S04]  /*0d60*/  FFMA R18, R0, R3, RZ ;  /* 0x0000000300127223 */ /* 0x000fc800000000ff */
[----:B------:R-:W-:-:S04]  /*0d70*/  FFMA R22, R21, R18, R0 ;  /* 0x0000001215167223 */ /* 0x000fc80000000000 */
[----:B------:R-:W-:-:S04]  /*0d80*/  FFMA R18, R3, R22, R18 ;  /* 0x0000001603127223 */ /* 0x000fc80000000012 */
[----:B------:R-:W-:-:S04]  /*0d90*/  FFMA R21, R21, R18, R0 ;  /* 0x0000001215157223 */ /* 0x000fc80000000000 */
[----:B------:R-:W-:-:S05]  /*0da0*/  FFMA R0, R3, R21, R18 ;  /* 0x0000001503007223 */ /* 0x000fca0000000012 */
[----:B------:R-:W-:-:S04]  /*0db0*/  SHF.R.U32.HI R15, RZ, 0x17, R0 ;  /* 0x00000017ff0f7819 */ /* 0x000fc80000011600 */
[----:B------:R-:W-:-:S05]  /*0dc0*/  LOP3.LUT R15, R15, 0xff, RZ, 0xc0, !PT ;  /* 0x000000ff0f0f7812 */ /* 0x000fca00078ec0ff */
[----:B------:R-:W-:-:S05]  /*0dd0*/  IMAD.IADD R19, R15, 0x1, R20 ;  /* 0x000000010f137824 */ /* 0x000fca00078e0214 */
[----:B------:R-:W-:-:S04]  /*0de0*/  IADD3 R15, PT, PT, R19, -0x1, RZ ;  /* 0xffffffff130f7810 */ /* 0x000fc80007ffe0ff */
[----:B------:R-:W-:-:S13]  /*0df0*/  ISETP.GE.U32.AND P1, PT, R15, 0xfe, PT ;  /* 0x000000fe0f00780c */ /* 0x000fda0003f26070 */
[----:B------:R-:W-:Y:S05]  /*0e00*/  @!P1 BRA `(.L_x_21) ;  /* 0x0000000000809947 */ /* 0x000fea0003800000 */
[----:B------:R-:W-:-:S13]  /*0e10*/  ISETP.GT.AND P1, PT, R19, 0xfe, PT ;  /* 0x000000fe1300780c */ /* 0x000fda0003f24270 */
[----:B------:R-:W-:Y:S05]  /*0e20*/  @P1 BRA `(.L_x_22) ;  /* 0x00000000006c1947 */ /* 0x000fea0003800000 */
[----:B------:R-:W-:-:S13]  /*0e30*/  ISETP.GE.AND P1, PT, R19, 0x1, PT ;  /* 0x000000011300780c */ /* 0x000fda0003f26270 */
[----:B------:R-:W-:Y:S05]  /*0e40*/  @P1 BRA `(.L_x_23) ;  /* 0x0000000000741947 */ /* 0x000fea0003800000 */
[----:B------:R-:W-:Y:S02]  /*0e50*/  ISETP.GE.AND P1, PT, R19, -0x18, PT ;  /* 0xffffffe81300780c */ /* 0x000fe40003f26270 */
[----:B------:R-:W-:-:S11]  /*0e60*/  LOP3.LUT R0, R0, 0x80000000, RZ, 0xc0, !PT ;  /* 0x8000000000007812 */ /* 0x000fd600078ec0ff */
[----:B------:R-:W-:Y:S05]  /*0e70*/  @!P1 BRA `(.L_x_23) ;  /* 0x0000000000689947 */ /* 0x000fea0003800000 */
[-CC-:B------:R-:W-:Y:S01]  /*0e80*/  FFMA.RZ R15, R3, R21.reuse, R18.reuse ;  /* 0x00000015030f7223 */ /* 0x180fe2000000c012 */
[C---:B------:R-:W-:Y:S01]  /*0e90*/  VIADD R20, R19.reuse, 0x20 ;  /* 0x0000002013147836 */ /* 0x040fe20000000000 */
[C---:B------:R-:W-:Y:S02]  /*0ea0*/  ISETP.NE.AND P3, PT, R19.reuse, RZ, PT ;  /* 0x000000ff1300720c */ /* 0x040fe40003f65270 */
[----:B------:R-:W-:Y:S02]  /*0eb0*/  ISETP.NE.AND P2, PT, R19, RZ, PT ;  /* 0x000000ff1300720c */ /* 0x000fe40003f45270 */
[----:B------:R-:W-:Y:S01]  /*0ec0*/  LOP3.LUT R17, R15, 0x7fffff, RZ, 0xc0, !PT ;  /* 0x007fffff0f117812 */ /* 0x000fe200078ec0ff */
[CCC-:B------:R-:W-:Y:S01]  /*0ed0*/  FFMA.RP R15, R3.reuse, R21.reuse, R18.reuse ;  /* 0x00000015030f7223 */ /* 0x1c0fe20000008012 */
[----:B------:R-:W-:Y:S01]  /*0ee0*/  FFMA.RM R18, R3, R21, R18 ;  /* 0x0000001503127223 */ /* 0x000fe20000004012 */
[----:B------:R-:W-:Y:S01]  /*0ef0*/  IMAD.MOV R3, RZ, RZ, -R19 ;  /* 0x000000ffff037224 */ /* 0x000fe200078e0a13 */
[----:B------:R-:W-:-:S03]  /*0f00*/  LOP3.LUT R17, R17, 0x800000, RZ, 0xfc, !PT ;  /* 0x0080000011117812 */ /* 0x000fc600078efcff */
[----:B------:R-:W-:Y:S02]  /*0f10*/  FSETP.NEU.FTZ.AND P1, PT, R15, R18, PT ;  /* 0x000000120f00720b */ /* 0x000fe40003f3d000 */
[----:B------:R-:W-:Y:S02]  /*0f20*/  SHF.L.U32 R20, R17, R20, RZ ;  /* 0x0000001411147219 */ /* 0x000fe400000006ff */
[----:B------:R-:W-:Y:S02]  /*0f30*/  SEL R18, R3, RZ, P3 ;  /* 0x000000ff03127207 */ /* 0x000fe40001800000 */
[----:B------:R-:W-:Y:S02]  /*0f40*/  ISETP.NE.AND P2, PT, R20, RZ, P2 ;  /* 0x000000ff1400720c */ /* 0x000fe40001745270 */
[----:B------:R-:W-:Y:S02]  /*0f50*/  SHF.R.U32.HI R18, RZ, R18, R17 ;  /* 0x00000012ff127219 */ /* 0x000fe40000011611 */
[----:B------:R-:W-:-:S02]  /*0f60*/  PLOP3.LUT P1, PT, P1, P2, PT, 0xf8, 0x8f ;  /* 0x00000000008f781c */ /* 0x000fc40000f25f70 */
[----:B------:R-:W-:Y:S02]  /*0f70*/  SHF.R.U32.HI R20, RZ, 0x1, R18 ;  /* 0x00000001ff147819 */ /* 0x000fe40000011612 */
[----:B------:R-:W-:-:S04]  /*0f80*/  SEL R3, RZ, 0x1, !P1 ;  /* 0x00000001ff037807 */ /* 0x000fc80004800000 */
[----:B------:R-:W-:-:S04]  /*0f90*/  LOP3.LUT R3, R3, 0x1, R20, 0xf8, !PT ;  /* 0x0000000103037812 */ /* 0x000fc800078ef814 */
[----:B------:R-:W-:-:S04]  /*0fa0*/  LOP3.LUT R3, R3, R18, RZ, 0xc0, !PT ;  /* 0x0000001203037212 */ /* 0x000fc800078ec0ff */
[----:B------:R-:W-:-:S04]  /*0fb0*/  IADD3 R3, PT, PT, R20, R3, RZ ;  /* 0x0000000314037210 */ /* 0x000fc80007ffe0ff */
[----:B------:R-:W-:Y:S01]  /*0fc0*/  LOP3.LUT R0, R3, R0, RZ, 0xfc, !PT ;  /* 0x0000000003007212 */ /* 0x000fe200078efcff */
[----:B------:R-:W-:Y:S06]  /*0fd0*/  BRA `(.L_x_23) ;  /* 0x0000000000107947 */ /* 0x000fec0003800000 */
.L_x_22:
[----:B------:R-:W-:-:S04]  /*0fe0*/  LOP3.LUT R0, R0, 0x80000000, RZ, 0xc0, !PT ;  /* 0x8000000000007812 */ /* 0x000fc800078ec0ff */
[----:B------:R-:W-:Y:S01]  /*0ff0*/  LOP3.LUT R0, R0, 0x7f800000, RZ, 0xfc, !PT ;  /* 0x7f80000000007812 */ /* 0x000fe200078efcff */
[----:B------:R-:W-:Y:S06]  /*1000*/  BRA `(.L_x_23) ;  /* 0x0000000000047947 */ /* 0x000fec0003800000 */
.L_x_21:
[----:B------:R-:W-:-:S07]  /*1010*/  IMAD R0, R20, 0x800000, R0 ;  /* 0x0080000014007824 */ /* 0x000fce00078e0200 */
.L_x_23:
[----:B------:R-:W-:Y:S05]  /*1020*/  BSYNC.RECONVERGENT B3 ;  /* 0x0000000000037941 */ /* 0x000fea0003800200 */
.L_x_20:
[----:B------:R-:W-:Y:S05]  /*1030*/  BRA `(.L_x_24) ;  /* 0x0000000000207947 */ /* 0x000fea0003800000 */
.L_x_19:
[----:B------:R-:W-:-:S04]  /*1040*/  LOP3.LUT R0, R3, 0x80000000, R0, 0x48, !PT ;  /* 0x8000000003007812 */ /* 0x000fc800078e4800 */
[----:B------:R-:W-:Y:S01]  /*1050*/  LOP3.LUT R0, R0, 0x7f800000, RZ, 0xfc, !PT ;  /* 0x7f80000000007812 */ /* 0x000fe200078efcff */
[----:B------:R-:W-:Y:S06]  /*1060*/  BRA `(.L_x_24) ;  /* 0x0000000000147947 */ /* 0x000fec0003800000 */
.L_x_18:
[----:B------:R-:W-:Y:S01]  /*1070*/  LOP3.LUT R0, R3, 0x80000000, R0, 0x48, !PT ;  /* 0x8000000003007812 */ /* 0x000fe200078e4800 */
[----:B------:R-:W-:Y:S06]  /*1080*/  BRA `(.L_x_24) ;  /* 0x00000000000c7947 */ /* 0x000fec0003800000 */
.L_x_17:
[----:B------:R-:W0:Y:S01]  /*1090*/  MUFU.RSQ R0, -QNAN ;  /* 0xffc0000000007908 */ /* 0x000e220000001400 */
[----:B------:R-:W-:Y:S05]  /*10a0*/  BRA `(.L_x_24) ;  /* 0x0000000000047947 */ /* 0x000fea0003800000 */
.L_x_16:
[----:B------:R-:W-:-:S07]  /*10b0*/  FADD.FTZ R0, R0, R3 ;  /* 0x0000000300007221 */ /* 0x000fce0000010000 */
.L_x_24:
[----:B------:R-:W-:Y:S05]  /*10c0*/  BSYNC.RECONVERGENT B2 ;  /* 0x0000000000027941 */ /* 0x000fea0003800200 */
.L_x_14:
[----:B------:R-:W-:-:S04]  /*10d0*/  HFMA2 R17, -RZ, RZ, 0, 0 ;  /* 0x00000000ff117431 */ /* 0x000fc800000001ff */
[----:B0-----:R-:W-:Y:S05]  /*10e0*/  RET.REL.NODEC R16 `(scaleSwapTransposeImagenet_f16) ;  /* 0xffffffec10c47950 */ /* 0x001fea0003c3ffff */
.L_x_25:
[----:B------:R-:W-:-:S00]  /*10f0*/  BRA `(.L_x_25) ;  /* 0xfffffffc00fc7947 */ /* 0x000fc0000383ffff */
[----:B------:R-:W-:-:S00]  /*1100*/  NOP ;  /* 0x0000000000007918 */ /* 0x000fc00000000000 */
[----:B------:R-:W-:-:S00]  /*1110*/  NOP ;  /* 0x0000000000007918 */ /* 0x000fc00000000000 */
[----:B------:R-:W-:-:S00]  /*1120*/  NOP ;  /* 0x0000000000007918 */ /* 0x000fc00000000000 */
[----:B------:R-:W-:-:S00]  /*1130*/  NOP ;  /* 0x0000000000007918 */ /* 0x000fc00000000000 */
[----:B------:R-:W-:-:S00]  /*1140*/  NOP ;  /* 0x0000000000007918 */ /* 0x000fc00000000000 */
[----:B------:R-:W-:-:S00]  /*1150*/  NOP ;  /* 0x0000000000007918 */ /* 0x000fc00000000000 */
[----:B------:R-:W-:-:S00]  /*1160*/  NOP ;  /* 0x0000000000007918 */ /* 0x000fc00000000000 */
[----:B------:R-:W-:-:S00]  /*1170*/  NOP ;  /* 0x0000000000007918 */ /* 0x000fc00000000000 */
.L_x_52:


//--------------------- .text.scaleSwapTransposeImagenet --------------------------
	.section	.text.scaleSwapTransposeImagenet,"ax",@progbits
	.align	128
        .global         scaleSwapTransposeImagenet
        .type           scaleSwapTransposeImagenet,@function
        .size           scaleSwapTransposeImagenet,(.L_x_53 - scaleSwapTransposeImagenet)
        .other          scaleSwapTransposeImagenet,@"STO_CUDA_ENTRY STV_DEFAULT"
scaleSwapTransposeImagenet:
.text.scaleSwapTransposeImagenet:
        /* <DEDUP_REMOVED lines=14> */
[C---:B------:R-:W-:Y:S02]  /*00e0*/  LEA R0, R9.reuse, R0, 0x18 ;  /* 0x0000000009007211 */ /* 0x040fe400078ec0ff */
[----:B------:R-:W-:Y:S01]  /*00f0*/  LEA R9, R9, R6, 0x18 ;  /* 0x0000000609097211 */ /* 0x000fe200078ec0ff */
[----:B-1----:R-:W-:Y:S01]  /*0100*/  IMAD R6, R5, R4, RZ ;  /* 0x0000000405067224 */ /* 0x002fe200078e02ff */
[----:B---3--:R-:W-:-:S04]  /*0110*/  LEA R2, R7, R12, 0x5 ;  /* 0x0000000c07027211 */ /* 0x008fc800078e28ff */
[----:B------:R-:W-:Y:S01]  /*0120*/  ISETP.GE.AND P0, PT, R2, R5, PT ;  /* 0x000000050200720c */ /* 0x000fe20003f06270 */
[C---:B-----5:R-:W-:Y:S02]  /*0130*/  IMAD R0, R11.reuse, 0x84, R0 ;  /* 0x000000840b007824 */ /* 0x060fe400078e0200 */
[C---:B------:R-:W-:Y:S02]  /*0140*/  IMAD R3, R11.reuse, 0x84, R3 ;  /* 0x000000840b037824 */ /* 0x040fe400078e0203 */
[----:B--2---:R-:W-:Y:S02]  /*0150*/  IMAD R7, R8, 0x20, R11 ;  /* 0x0000002008077824 */ /* 0x004fe400078e020b */
[----:B----4-:R-:W-:Y:S01]  /*0160*/  IMAD R8, R6, UR6, RZ ;  /* 0x0000000606087c24 */ /* 0x010fe2000f8e02ff */
[----:B------:R-:W-:Y:S01]  /*0170*/  LEA R10, R12, R3, 0x2 ;  /* 0x000000030c0a7211 */ /* 0x000fe200078e10ff */
[----:B------:R-:W-:Y:S01]  /*0180*/  IMAD R11, R11, 0x84, R9 ;  /* 0x000000840b0b7824 */ /* 0x000fe200078e0209 */
[----:B------:R-:W-:Y:S01]  /*0190*/  ISETP.LT.AND P0, PT, R7, R4, !P0 ;  /* 0x000000040700720c */ /* 0x000fe20004701270 */
[----:B------:R-:W-:-:S02]  /*01a0*/  IMAD R8, R8, 0x3, RZ ;  /* 0x0000000308087824 */ /* 0x000fc400078e02ff */
[C---:B------:R-:W-:Y:S02]  /*01b0*/  IMAD R9, R12.reuse, 0x4, R0 ;  /* 0x000000040c097824 */ /* 0x040fe400078e0200 */
        /* <DEDUP_REMOVED lines=10> */
[----:B------:R-:W-:Y:S02]  /*0260*/  HFMA2 R3, -RZ, RZ, 3.748046875, 0 ;  /* 0x437f0000ff037431 */ /* 0x000fe400000001ff */
[----:B------:R-:W-:Y:S01]  /*0270*/  IMAD.MOV.U32 R14, RZ, RZ, 0x3b808081 ;  /* 0x3b808081ff0e7424 */ /* 0x000fe200078e00ff */
[----:B------:R-:W-:Y:S03]  /*0280*/  BSSY.RECONVERGENT B1, `(.L_x_28) ;  /* 0x000000d000017945 */ /* 0x000fe60003800200 */
        /* <DEDUP_REMOVED lines=8> */
[----:B------:R-:W-:Y:S01]  /*0310*/  IMAD.MOV.U32 R3, RZ, RZ, 0x437f0000 ;  /* 0x437f0000ff037424 */ /* 0x000fe200078e00ff */
[----:B------:R-:W-:-:S07]  /*0320*/  MOV R16, 0x340 ;  /* 0x0000034000107802 */ /* 0x000fce0000000f00 */
[----:B------:R-:W-:Y:S05]  /*0330*/  CALL.REL.NOINC `($__internal_1_$__cuda_sm3x_div_rn_noftz_f32_slowpath) ;  /* 0x0000000400c47944 */ /* 0x000fea0003c00000 */
[----:B------:R-:W-:-:S07]  /*0340*/  IMAD.MOV.U32 R13, RZ, RZ, R0 ;  /* 0x000000ffff0d7224 */ /* 0x000fce00078e0000 */
.L_x_29:
[----:B------:R-:W-:Y:S05]  /*0350*/  BSYNC.RECONVERGENT B1 ;  /* 0x0000000000017941 */ /* 0x000fea0003800200 */
.L_x_28:
        /* <DEDUP_REMOVED lines=12> */
[----:B------:R-:W-:Y:S02]  /*0420*/  IMAD.MOV.U32 R0, RZ, RZ, R3 ;  /* 0x000000ffff007224 */ /* 0x000fe400078e0003 */
[----:B------:R-:W-:Y:S01]  /*0430*/  HFMA2 R3, -RZ, RZ, 3.748046875, 0 ;  /* 0x437f0000ff037431 */ /* 0x000fe200000001ff */
[----:B------:R-:W-:-:S07]  /*0440*/  MOV R16, 0x460 ;  /* 0x0000046000107802 */ /* 0x000fce0000000f00 */
[----:B------:R-:W-:Y:S05]  /*0450*/  CALL.REL.NOINC `($__internal_1_$__cuda_sm3x_div_rn_noftz_f32_slowpath) ;  /* 0x00000004007c7944 */ /* 0x000fea0003c00000 */
[----:B------:R-:W-:-:S07]  /*0460*/  IMAD.MOV.U32 R14, RZ, RZ, R0 ;  /* 0x000000ffff0e7224 */ /* 0x000fce00078e0000 */
.L_x_31:
[----:B------:R-:W-:Y:S05]  /*0470*/  BSYNC.RECONVERGENT B1 ;  /* 0x0000000000017941 */ /* 0x000fea0003800200 */
.L_x_30:
[----:B------:R-:W2:Y:S01]  /*0480*/  LDG.E.U8.CONSTANT R4, desc[UR4][R4.64+0x2] ;  /* 0x0000020404047981 */ /* 0x000ea2000c1e9100 */
[----:B------:R-:W-:Y:S01]  /*0490*/  MOV R3, 0x437f0000 ;  /* 0x437f000000037802 */ /* 0x000fe20000000f00 */
        /* <DEDUP_REMOVED lines=10> */
[----:B------:R-:W-:Y:S01]  /*0540*/  IMAD.MOV.U32 R0, RZ, RZ, R3 ;  /* 0x000000ffff007224 */ /* 0x000fe200078e0003 */
[----:B------:R-:W-:Y:S01]  /*0550*/  MOV R16, 0x580 ;  /* 0x0000058000107802 */ /* 0x000fe20000000f00 */
[----:B------:R-:W-:-:S07]  /*0560*/  IMAD.MOV.U32 R3, RZ, RZ, 0x437f0000 ;  /* 0x437f0000ff037424 */ /* 0x000fce00078e00ff */
[----:B------:R-:W-:Y:S05]  /*0570*/  CALL.REL.NOINC `($__internal_1_$__cuda_sm3x_div_rn_noftz_f32_slowpath) ;  /* 0x0000000400347944 */ /* 0x000fea0003c00000 */
.L_x_33:
[----:B------:R-:W-:Y:S05]  /*0580*/  BSYNC.RECONVERGENT B1 ;  /* 0x0000000000017941 */ /* 0x000fea0003800200 */
.L_x_32:
        /* <DEDUP_REMOVED lines=15> */
[----:B------:R-:W-:Y:S05]  /*0680*/  CALL.REL.NOINC `($__internal_1_$__cuda_sm3x_div_rn_noftz_f32_slowpath) ;  /* 0x0000000000f07944 */ /* 0x000fea0003c00000 */
[----:B------:R-:W-:-:S07]  /*0690*/  MOV R18, R0 ;  /* 0x0000000000127202 */ /* 0x000fce0000000f00 */
.L_x_35:
[----:B------:R-:W-:Y:S05]  /*06a0*/  BSYNC.RECONVERGENT B1 ;  /* 0x0000000000017941 */ /* 0x000fea0003800200 */
.L_x_34:
        /* <DEDUP_REMOVED lines=16> */
[----:B------:R-:W-:Y:S05]  /*07b0*/  CALL.REL.NOINC `($__internal_1_$__cuda_sm3x_div_rn_noftz_f32_slowpath) ;  /* 0x0000000000a47944 */ /* 0x000fea0003c00000 */
[----:B------:R-:W-:-:S07]  /*07c0*/  IMAD.MOV.U32 R19, RZ, RZ, R0 ;  /* 0x000000ffff137224 */ /* 0x000fce00078e0000 */
.L_x_37:
[----:B------:R-:W-:Y:S05]  /*07d0*/  BSYNC.RECONVERGENT B1 ;  /* 0x0000000000017941 */ /* 0x000fea0003800200 */
.L_x_36:
        /* <DEDUP_REMOVED lines=18> */
.L_x_39:
[----:B------:R-:W-:Y:S05]  /*0900*/  BSYNC.RECONVERGENT B1 ;  /* 0x0000000000017941 */ /* 0x000fea0003800200 */
.L_x_38:
[----:B------:R0:W-:Y:S02]  /*0910*/  STS [R11], R16 ;  /* 0x000000100b007388 */ /* 0x0001e40000000800 */
.L_x_27:
[----:B------:R-:W-:Y:S05]  /*0920*/  BSYNC.RECONVERGENT B0 ;  /* 0x0000000000007941 */ /* 0x000fea0003800200 */
.L_x_26:
[----:B------:R-:W-:Y:S06]  /*0930*/  BAR.SYNC.DEFER_BLOCKING 0x0 ;  /* 0x0000000000007b1d */ /* 0x000fec0000010000 */
[----:B------:R-:W-:Y:S05]  /*0940*/  @!P0 EXIT ;  /* 0x000000000000894d */ /* 0x000fea0003800000 */
[----:B------:R-:W1:Y:S01]  /*0950*/  LDCU UR8, c[0x0][0x3a4] ;  /* 0x00007480ff0877ac */ /* 0x000e620008000800 */
[----:B------:R-:W2:Y:S01]  /*0960*/  LDS R9, [R9] ;  /* 0x0000000009097984 */ /* 0x000ea20000000800 */
[----:B------:R-:W3:Y:S03]  /*0970*/  LDCU.64 UR6, c[0x0][0x388] ;  /* 0x00007100ff0677ac */ /* 0x000ee60008000a00 */
[----:B------:R-:W4:Y:S04]  /*0980*/  LDS R13, [R10] ;  /* 0x000000000a0d7984 */ /* 0x000f280000000800 */
[----:B0-----:R-:W0:Y:S01]  /*0990*/  LDS R11, [R11] ;  /* 0x000000000b0b7984 */ /* 0x001e220000000800 */
[----:B-1----:R-:W-:-:S05]  /*09a0*/  IMAD R3, R7, UR8, R2 ;  /* 0x0000000807037c24 */ /* 0x002fca000f8e0202 */
[----:B------:R-:W-:-:S04]  /*09b0*/  IADD3 R8, P0, PT, R8, R3, RZ ;  /* 0x0000000308087210 */ /* 0x000fc80007f1e0ff */
[----:B------:R-:W-:Y:S02]  /*09c0*/  LEA.HI.X.SX32 R3, R3, R12, 0x1, P0 ;  /* 0x0000000c03037211 */ /* 0x000fe400000f0eff */
[----:B---3--:R-:W-:-:S04]  /*09d0*/  LEA R2, P0, R8, UR6, 0x2 ;  /* 0x0000000608027c11 */ /* 0x008fc8000f8010ff */
[----:B------:R-:W-:-:S03]  /*09e0*/  LEA.HI.X R3, R8, UR7, R3, 0x2, P0 ;  /* 0x0000000708037c11 */ /* 0x000fc600080f1403 */
[C---:B------:R-:W-:Y:S02]  /*09f0*/  IMAD.WIDE R4, R6.reuse, 0x4, R2 ;  /* 0x0000000406047825 */ /* 0x040fe400078e0202 */
[----:B--2---:R-:W-:Y:S02]  /*0a00*/  STG.E desc[UR4][R2.64], R9 ;  /* 0x0000000902007986 */ /* 0x004fe4000c101904 */
[----:B------:R-:W-:Y:S02]  /*0a10*/  IMAD.WIDE R6, R6, 0x4, R4 ;  /* 0x0000000406067825 */ /* 0x000fe400078e0204 */
[----:B----4-:R-:W-:Y:S04]  /*0a20*/  STG.E desc[UR4][R4.64], R13 ;  /* 0x0000000d04007986 */ /* 0x010fe8000c101904 */
[----:B0-----:R-:W-:Y:S01]  /*0a30*/  STG.E desc[UR4][R6.64], R11 ;  /* 0x0000000b06007986 */ /* 0x001fe2000c101904 */
[----:B------:R-:W-:Y:S05]  /*0a40*/  EXIT ;  /* 0x000000000000794d */ /* 0x000fea0003800000 */
        .weak           $__internal_1_$__cuda_sm3x_div_rn_noftz_f32_slowpath
        .type           $__internal_1_$__cuda_sm3x_div_rn_noftz_f32_slowpath,@function
        .size           $__internal_1_$__cuda_sm3x_div_rn_noftz_f32_slowpath,(.L_x_53 - $__internal_1_$__cuda_sm3x_div_rn_noftz_f32_slowpath)
$__internal_1_$__cuda_sm3x_div_rn_noftz_f32_slowpath:
[----:B------:R-:W-:Y:S01]  /*0a50*/  SHF.R.U32.HI R15, RZ, 0x17, R3 ;  /* 0x00000017ff0f7819 */ /* 0x000fe20000011603 */
[----:B------:R-:W-:Y:S01]  /*0a60*/  BSSY.RECONVERGENT B2, `(.L_x_40) ;  /* 0x0000062000027945 */ /* 0x000fe20003800200 */
[----:B------:R-:W-:Y:S02]  /*0a70*/  SHF.R.U32.HI R17, RZ, 0x17, R0 ;  /* 0x00000017ff117819 */ /* 0x000fe40000011600 */
[----:B------:R-:W-:Y:S02]  /*0a80*/  LOP3.LUT R15, R15, 0xff, RZ, 0xc0, !PT ;  /* 0x000000ff0f0f7812 */ /* 0x000fe400078ec0ff */
[----:B------:R-:W-:Y:S02]  /*0a90*/  LOP3.LUT R19, R17, 0xff, RZ, 0xc0, !PT ;  /* 0x000000ff11137812 */ /* 0x000fe400078ec0ff */
[----:B------:R-:W-:-:S03]  /*0aa0*/  IADD3 R20, PT, PT, R15, -0x1, RZ ;  /* 0xffffffff0f147810 */ /* 0x000fc60007ffe0ff */
[----:B------:R-:W-:Y:S01]  /*0ab0*/  VIADD R18, R19, 0xffffffff ;  /* 0xffffffff13127836 */ /* 0x000fe20000000000 */
        /* <DEDUP_REMOVED lines=22> */
[----:B------:R-:W-:Y:S01]  /*0c20*/  @P1 MOV R17, RZ ;  /* 0x000000ff00111202 */ /* 0x000fe20000000f00 */
[----:B------:R-:W-:Y:S02]  /*0c30*/  @!P1 IMAD.MOV.U32 R17, RZ, RZ, -0x40 ;  /* 0xffffffc0ff119424 */ /* 0x000fe400078e00ff */
[----:B------:R-:W-:Y:S01]  /*0c40*/  @!P1 FFMA R0, R0, 1.84467440737095516160e+19, RZ ;  /* 0x5f80000000009823 */ /* 0x000fe200000000ff */
[----:B------:R-:W-:Y:S02]  /*0c50*/  @!P2 FFMA R3, R3, 1.84467440737095516160e+19, RZ ;  /* 0x5f8000000303a823 */ /* 0x000fe400000000ff */
[----:B------:R-:W-:-:S07]  /*0c60*/  @!P2 IADD3 R17, PT, PT, R17, 0x40, RZ ;  /* 0x000000401111a810 */ /* 0x000fce0007ffe0ff */
.L_x_41:
        /* <DEDUP_REMOVED lines=17> */
[----:B------:R-:W-:-:S04]  /*0d80*/  LOP3.LUT R15, R15, 0xff, RZ, 0xc0, !PT ;  /* 0x000000ff0f0f7812 */ /* 0x000fc800078ec0ff */
[----:B------:R-:W-:-:S05]  /*0d90*/  IADD3 R19, PT, PT, R15, R20, RZ ;  /* 0x000000140f137210 */ /* 0x000fca0007ffe0ff */
[----:B------:R-:W-:-:S05]  /*0da0*/  VIADD R15, R19, 0xffffffff ;  /* 0xffffffff130f7836 */ /* 0x000fca0000000000 */
        /* <DEDUP_REMOVED lines=10> */
[C---:B------:R-:W-:Y:S02]  /*0e50*/  IADD3 R20, PT, PT, R19.reuse, 0x20, RZ ;  /* 0x0000002013147810 */ /* 0x040fe40007ffe0ff */
[----:B------:R-:W-:Y:S02]  /*0e60*/  ISETP.NE.AND P3, PT, R19, RZ, PT ;  /* 0x000000ff1300720c */ /* 0x000fe40003f65270 */
[----:B------:R-:W-:Y:S01]  /*0e70*/  LOP3.LUT R17, R15, 0x7fffff, RZ, 0xc0, !PT ;  /* 0x007fffff0f117812 */ /* 0x000fe200078ec0ff */
[CCC-:B------:R-:W-:Y:S01]  /*0e80*/  FFMA.RP R15, R3.reuse, R21.reuse, R18.reuse ;  /* 0x00000015030f7223 */ /* 0x1c0fe20000008012 */
[----:B------:R-:W-:Y:S01]  /*0e90*/  FFMA.RM R18, R3, R21, R18 ;  /* 0x0000001503127223 */ /* 0x000fe20000004012 */
[----:B------:R-:W-:Y:S01]  /*0ea0*/  IMAD.MOV R3, RZ, RZ, -R19 ;  /* 0x000000ffff037224 */ /* 0x000fe200078e0a13 */
[----:B------:R-:W-:Y:S02]  /*0eb0*/  LOP3.LUT R17, R17, 0x800000, RZ, 0xfc, !PT ;  /* 0x0080000011117812 */ /* 0x000fe400078efcff */
[----:B------:R-:W-:-:S02]  /*0ec0*/  ISETP.NE.AND P2, PT, R19, RZ, PT ;  /* 0x000000ff1300720c */ /* 0x000fc40003f45270 */
[----:B------:R-:W-:Y:S02]  /*0ed0*/  SHF.L.U32 R20, R17, R20, RZ ;  /* 0x0000001411147219 */ /* 0x000fe400000006ff */
[----:B------:R-:W-:Y:S02]  /*0ee0*/  FSETP.NEU.FTZ.AND P1, PT, R15, R18, PT ;  /* 0x000000120f00720b */ /* 0x000fe40003f3d000 */
        /* <DEDUP_REMOVED lines=11> */
.L_x_48:
[----:B------:R-:W-:-:S04]  /*0fa0*/  LOP3.LUT R0, R0, 0x80000000, RZ, 0xc0, !PT ;  /* 0x8000000000007812 */ /* 0x000fc800078ec0ff */
[----:B------:R-:W-:Y:S01]  /*0fb0*/  LOP3.LUT R0, R0, 0x7f800000, RZ, 0xfc, !PT ;  /* 0x7f80000000007812 */ /* 0x000fe200078efcff */
[----:B------:R-:W-:Y:S06]  /*0fc0*/  BRA `(.L_x_49) ;  /* 0x0000000000047947 */ /* 0x000fec0003800000 */
.L_x_47:
[----:B------:R-:W-:-:S07]  /*0fd0*/  IMAD R0, R20, 0x800000, R0 ;  /* 0x0080000014007824 */ /* 0x000fce00078e0200 */
.L_x_49:
[----:B------:R-:W-:Y:S05]  /*0fe0*/  BSYNC.RECONVERGENT B3 ;  /* 0x0000000000037941 */ /* 0x000fea0003800200 */
.L_x_46:
[----:B------:R-:W-:Y:S05]  /*0ff0*/  BRA `(.L_x_50) ;  /* 0x0000000000207947 */ /* 0x000fea0003800000 */
.L_x_45:
[----:B------:R-:W-:-:S04]  /*1000*/  LOP3.LUT R0, R3, 0x80000000, R0, 0x48, !PT ;  /* 0x8000000003007812 */ /* 0x000fc800078e4800 */
[----:B------:R-:W-:Y:S01]  /*1010*/  LOP3.LUT R0, R0, 0x7f800000, RZ, 0xfc, !PT ;  /* 0x7f80000000007812 */ /* 0x000fe200078efcff */
[----:B------:R-:W-:Y:S06]  /*1020*/  BRA `(.L_x_50) ;  /* 0x0000000000147947 */ /* 0x000fec0003800000 */
.L_x_44:
[----:B------:R-:W-:Y:S01]  /*1030*/  LOP3.LUT R0, R3, 0x80000000, R0, 0x48, !PT ;  /* 0x8000000003007812 */ /* 0x000fe200078e4800 */
[----:B------:R-:W-:Y:S06]  /*1040*/  BRA `(.L_x_50) ;  /* 0x00000000000c7947 */ /* 0x000fec0003800000 */
.L_x_43:
[----:B------:R-:W0:Y:S01]  /*1050*/  MUFU.RSQ R0, -QNAN ;  /* 0xffc0000000007908 */ /* 0x000e220000001400 */
[----:B------:R-:W-:Y:S05]  /*1060*/  BRA `(.L_x_50) ;  /* 0x0000000000047947 */ /* 0x000fea0003800000 */
.L_x_42:
[----:B------:R-:W-:-:S07]  /*1070*/  FADD.FTZ R0, R0, R3 ;  /* 0x0000000300007221 */ /* 0x000fce0000010000 */
.L_x_50:
[----:B------:R-:W-:Y:S05]  /*1080*/  BSYNC.RECONVERGENT B2 ;  /* 0x0000000000027941 */ /* 0x000fea0003800200 */
.L_x_40:
[----:B------:R-:W-:-:S04]  /*1090*/  HFMA2 R17, -RZ, RZ, 0, 0 ;  /* 0x00000000ff117431 */ /* 0x000fc800000001ff */
[----:B0-----:R-:W-:Y:S05]  /*10a0*/  RET.REL.NODEC R16 `(scaleSwapTransposeImagenet) ;  /* 0xffffffec10d47950 */ /* 0x001fea0003c3ffff */
.L_x_51:
        /* <DEDUP_REMOVED lines=13> */
.L_x_53:


//--------------------- .nv.shared.scaleSwapTransposeImagenet_f16 --------------------------
	.section	.nv.shared.scaleSwapTransposeImagenet_f16,"aw",@nobits
	.sectionflags	@""
	.align	4
.nv.shared.scaleSwapTransposeImagenet_f16:
	.zero		13696


//--------------------- .nv.shared.reserved.0     --------------------------
	.section	.nv.shared.reserved.0,"aw",@nobits
	.weak		__nv_reservedSMEM_offset_0_alias
	.size		__nv_reservedSMEM_offset_0_alias, 0, 64
	.other		__nv_reservedSMEM_offset_0_alias,@"STO_CUDA_RESERVED_SHARED STV_DEFAULT"
__nv_reservedSMEM_offset_0_alias:
	.zero		0
	.zero		64


//--------------------- .nv.shared.scaleSwapTransposeImagenet --------------------------
	.section	.nv.shared.scaleSwapTransposeImagenet,"aw",@nobits
	.sectionflags	@""
	.align	4
.nv.shared.scaleSwapTransposeImagenet:
	.zero		13696


//--------------------- .nv.constant0.scaleSwapTransposeImagenet_f16 --------------------------
	.section	.nv.constant0.scaleSwapTransposeImagenet_f16,"a",@progbits
	.sectionflags	@""
	.align	4
.nv.constant0.scaleSwapTransposeImagenet_f16:
	.zero		940


//--------------------- .nv.constant0.scaleSwapTransposeImagenet --------------------------
	.section	.nv.constant0.scaleSwapTransposeImagenet,"a",@progbits
	.sectionflags	@""
	.align	4
.nv.constant0.scaleSwapTransposeImagenet:
	.zero		940


//--------------------- SYMBOLS --------------------------

	.type		.nv.reservedSmem.offset0,@object
	.size		.nv.reservedSmem.offset0,0x4
	.type		.nv.reservedSmem.cap,@object
	.size		.nv.reservedSmem.cap,0x4
